// auto-generated by cutlass_sweep.epilogue — config: {"arch": "sm_90", "cluster_m": 1, "cluster_n": 1, "dtype": "bf16", "fusion": "sigmoid", "tile_k": 64, "tile_m": 128, "tile_n": 64}
#include "cutlass/cutlass.h"
#include "cutlass/gemm/collective/collective_builder.hpp"
#include "cutlass/gemm/device/gemm_universal_adapter.h"
#include "cutlass/gemm/kernel/gemm_universal.hpp"
#include "cutlass/epilogue/collective/collective_builder.hpp"
#include "cutlass/epilogue/fusion/operations.hpp"
#include "cutlass/epilogue/thread/activation.h"

using Elem = cutlass::bfloat16_t;
using Acc  = float;
using TileShape    = cute::Shape<cute::_128, cute::_64, cute::_64>;
using ClusterShape = cute::Shape<cute::_1, cute::_1, cute::_1>;
using FusionOp     = cutlass::epilogue::fusion::LinCombEltAct<cutlass::epilogue::thread::Sigmoid, Elem, Acc>;

using CollectiveEpilogue = typename cutlass::epilogue::collective::CollectiveBuilder<
    cutlass::arch::Sm90, cutlass::arch::OpClassTensorOp,
    TileShape, ClusterShape,
    cutlass::epilogue::collective::EpilogueTileAuto,
    Acc, Acc,
    Elem, cutlass::layout::RowMajor, 128 / cutlass::sizeof_bits<Elem>::value,
    Elem, cutlass::layout::RowMajor, 128 / cutlass::sizeof_bits<Elem>::value,
    cutlass::epilogue::TmaWarpSpecializedCooperative,
    FusionOp
  >::CollectiveOp;

using CollectiveMainloop = typename cutlass::gemm::collective::CollectiveBuilder<
    cutlass::arch::Sm90, cutlass::arch::OpClassTensorOp,
    Elem, cutlass::layout::RowMajor, 128 / cutlass::sizeof_bits<Elem>::value,
    Elem, cutlass::layout::ColumnMajor, 128 / cutlass::sizeof_bits<Elem>::value,
    Acc,
    TileShape, ClusterShape,
    cutlass::gemm::collective::StageCountAutoCarveout<
        static_cast<int>(sizeof(typename CollectiveEpilogue::SharedStorage))>,
    cutlass::gemm::KernelTmaWarpSpecializedCooperative
  >::CollectiveOp;

using GemmKernel = cutlass::gemm::kernel::GemmUniversal<
    cute::Shape<int,int,int,int>, CollectiveMainloop, CollectiveEpilogue>;
using Gemm = cutlass::gemm::device::GemmUniversalAdapter<GemmKernel>;

auto* _anchor = &cutlass::device_kernel<GemmKernel>;


// ===== COMPILED SASS (sm_90a) =====

	.target	sm_90a

	.elftype	@"ET_EXEC"


//--------------------- .note.nv.tkinfo           --------------------------
	.section	.note.nv.tkinfo,"",@"SHT_NOTE"
	.sectionflags	@"SHF_NOTE_NV_TKINFO"
	.tkinfo
        /*0018*/ 	.word	0x00000002
        /*0030*/ 	.string	""
        /*0030*/ 	.string	"ptxas"
        /*0030*/ 	.string	"Cuda compilation tools, release 13.0, V13.0.88"
        /*0030*/ 	.string	"Build cuda_13.0.r13.0/compiler.36424714_0"
        /*0030*/ 	.string	"-arch sm_90a -m 64 "



//--------------------- .note.nv.cuinfo           --------------------------
	.section	.note.nv.cuinfo,"",@"SHT_NOTE"
	.sectionflags	@"SHF_NOTE_NV_CUINFO"
        /*0018*/ 	.short	0x0002
        /*001a*/ 	.short	0x005a
        /*001c*/ 	.short	0x0082
	.zero		2


//--------------------- .nv.info                  --------------------------
	.section	.nv.info,"",@"SHT_CUDA_INFO"
	.align	4


	//----- nvinfo : EIATTR_REGCOUNT
	.align		4
        /*0000*/ 	.byte	0x04, 0x2f
        /*0002*/ 	.short	(.L_18 - .L_17)
	.align		4
.L_17:
        /*0004*/ 	.word	index@(_ZN7cutlass13device_kernelINS_4gemm6kernel13GemmUniversalIN4cute5tupleIJiiiiEEENS1_10collective13CollectiveMmaINS1_34MainloopSm90TmaGmmaWarpSpecializedILi8ENS5_IJNS4_1CILi1EEESB_SB_EEENS1_35KernelTmaWarpSpecializedCooperativeEEENS5_IJNSA_ILi128EEENSA_ILi64EEESG_EEENS_10bfloat16_tENS5_IJlSB_lEEESI_SJ_NS4_8TiledMMAINS4_8MMA_AtomIJNS4_4SM904GMMA27MMA_64x64x16_F32BF16BF16_SSILNSN_5MajorE0ELSP_0ELNSN_7ScaleInE1ELSQ_1EEEEEENS4_6LayoutINS5_IJNSA_ILi2EEESB_SB_EEENS5_IJSB_NSA_ILi0EEESW_EEEEENS5_IJNS4_10UnderscoreESZ_SZ_EEEEENS4_13SM90_TMA_LOADENS4_14ComposedLayoutINS4_7SwizzleILi3ELi4ELi3EEENS4_18smem_ptr_flag_bitsILi16EEENST_INS5_IJNSA_ILi8EEESG_EEENS5_IJSG_SB_EEEEEEEvNS4_8identityES12_S1C_vS1D_EENS_8epilogue10collective18CollectiveEpilogueINS1F_22Sm90TmaWarpSpecializedILi3ELi2ELi16ELb1ELb0EEEJSH_NS5_IJSF_NSA_ILi32EEEEEESI_SJ_SI_SJ_NS1F_6fusion15FusionCallbacksIS1J_NS1M_13LinCombEltActINS1F_6thread7SigmoidESI_fSI_fLNS_15FloatRoundStyleE2EEESH_S1L_JEEES12_NS13_INS14_ILi2ELi4ELi3EEES17_NST_INS5_IJS18_S1K_EEENS5_IJS1K_SB_EEEEEEENS4_17SM75_U32x4_LDSM_NENS4_14SM90_TMA_STOREES1Y_NS4_17SM90_U32x4_STSM_NENS4_9Copy_AtomIJS21_NS_6half_tEEEEvEEEvvEEEEvNT_6ParamsE)
        /*0008*/ 	.word	0x000000a8


	//----- nvinfo : EIATTR_FRAME_SIZE
	.align		4
.L_18:
        /*000c*/ 	.byte	0x04, 0x11
        /*000e*/ 	.short	(.L_20 - .L_19)
	.align		4
.L_19:
        /*0010*/ 	.word	index@($__internal_0_$__cuda_sm20_rcp_rn_f32_slowpath)
        /*0014*/ 	.word	0x00000000


	//----- nvinfo : EIATTR_FRAME_SIZE
	.align		4
.L_20:
        /*0018*/ 	.byte	0x04, 0x11
        /*001a*/ 	.short	(.L_22 - .L_21)
	.align		4
.L_21:
        /*001c*/ 	.word	index@(_ZN7cutlass13device_kernelINS_4gemm6kernel13GemmUniversalIN4cute5tupleIJiiiiEEENS1_10collective13CollectiveMmaINS1_34MainloopSm90TmaGmmaWarpSpecializedILi8ENS5_IJNS4_1CILi1EEESB_SB_EEENS1_35KernelTmaWarpSpecializedCooperativeEEENS5_IJNSA_ILi128EEENSA_ILi64EEESG_EEENS_10bfloat16_tENS5_IJlSB_lEEESI_SJ_NS4_8TiledMMAINS4_8MMA_AtomIJNS4_4SM904GMMA27MMA_64x64x16_F32BF16BF16_SSILNSN_5MajorE0ELSP_0ELNSN_7ScaleInE1ELSQ_1EEEEEENS4_6LayoutINS5_IJNSA_ILi2EEESB_SB_EEENS5_IJSB_NSA_ILi0EEESW_EEEEENS5_IJNS4_10UnderscoreESZ_SZ_EEEEENS4_13SM90_TMA_LOADENS4_14ComposedLayoutINS4_7SwizzleILi3ELi4ELi3EEENS4_18smem_ptr_flag_bitsILi16EEENST_INS5_IJNSA_ILi8EEESG_EEENS5_IJSG_SB_EEEEEEEvNS4_8identityES12_S1C_vS1D_EENS_8epilogue10collective18CollectiveEpilogueINS1F_22Sm90TmaWarpSpecializedILi3ELi2ELi16ELb1ELb0EEEJSH_NS5_IJSF_NSA_ILi32EEEEEESI_SJ_SI_SJ_NS1F_6fusion15FusionCallbacksIS1J_NS1M_13LinCombEltActINS1F_6thread7SigmoidESI_fSI_fLNS_15FloatRoundStyleE2EEESH_S1L_JEEES12_NS13_INS14_ILi2ELi4ELi3EEES17_NST_INS5_IJS18_S1K_EEENS5_IJS1K_SB_EEEEEEENS4_17SM75_U32x4_LDSM_NENS4_14SM90_TMA_STOREES1Y_NS4_17SM90_U32x4_STSM_NENS4_9Copy_AtomIJS21_NS_6half_tEEEEvEEEvvEEEEvNT_6ParamsE)
        /*0020*/ 	.word	0x00000000


	//----- nvinfo : EIATTR_MIN_STACK_SIZE
	.align		4
.L_22:
        /*0024*/ 	.byte	0x04, 0x12
        /*0026*/ 	.short	(.L_24 - .L_23)
	.align		4
.L_23:
        /*0028*/ 	.word	index@(_ZN7cutlass13device_kernelINS_4gemm6kernel13GemmUniversalIN4cute5tupleIJiiiiEEENS1_10collective13CollectiveMmaINS1_34MainloopSm90TmaGmmaWarpSpecializedILi8ENS5_IJNS4_1CILi1EEESB_SB_EEENS1_35KernelTmaWarpSpecializedCooperativeEEENS5_IJNSA_ILi128EEENSA_ILi64EEESG_EEENS_10bfloat16_tENS5_IJlSB_lEEESI_SJ_NS4_8TiledMMAINS4_8MMA_AtomIJNS4_4SM904GMMA27MMA_64x64x16_F32BF16BF16_SSILNSN_5MajorE0ELSP_0ELNSN_7ScaleInE1ELSQ_1EEEEEENS4_6LayoutINS5_IJNSA_ILi2EEESB_SB_EEENS5_IJSB_NSA_ILi0EEESW_EEEEENS5_IJNS4_10UnderscoreESZ_SZ_EEEEENS4_13SM90_TMA_LOADENS4_14ComposedLayoutINS4_7SwizzleILi3ELi4ELi3EEENS4_18smem_ptr_flag_bitsILi16EEENST_INS5_IJNSA_ILi8EEESG_EEENS5_IJSG_SB_EEEEEEEvNS4_8identityES12_S1C_vS1D_EENS_8epilogue10collective18CollectiveEpilogueINS1F_22Sm90TmaWarpSpecializedILi3ELi2ELi16ELb1ELb0EEEJSH_NS5_IJSF_NSA_ILi32EEEEEESI_SJ_SI_SJ_NS1F_6fusion15FusionCallbacksIS1J_NS1M_13LinCombEltActINS1F_6thread7SigmoidESI_fSI_fLNS_15FloatRoundStyleE2EEESH_S1L_JEEES12_NS13_INS14_ILi2ELi4ELi3EEES17_NST_INS5_IJS18_S1K_EEENS5_IJS1K_SB_EEEEEEENS4_17SM75_U32x4_LDSM_NENS4_14SM90_TMA_STOREES1Y_NS4_17SM90_U32x4_STSM_NENS4_9Copy_AtomIJS21_NS_6half_tEEEEvEEEvvEEEEvNT_6ParamsE)
        /*002c*/ 	.word	0x00000000
.L_24:


//--------------------- .nv.compat                --------------------------
	.section	.nv.compat,"",@"SHT_CUDA_COMPAT_INFO"
	.align	4
        /*0000*/ 	.byte	0x02, 0x09, 0x01, 0x00, 0x02, 0x02, 0x04, 0x00, 0x02, 0x05, 0x05, 0x00, 0x03, 0x07, 0x01, 0x01
        /*0010*/ 	.byte	0x02, 0x03, 0x01, 0x00, 0x02, 0x06, 0x01, 0x00, 0x04, 0x0b, 0x08, 0x00, 0x00, 0x00, 0x00, 0x00
        /*0020*/ 	.byte	0x00, 0x00, 0x00, 0x00


//--------------------- .nv.info._ZN7cutlass13device_kernelINS_4gemm6kernel13GemmUniversalIN4cute5tupleIJiiiiEEENS1_10collective13CollectiveMmaINS1_34MainloopSm90TmaGmmaWarpSpecializedILi8ENS5_IJNS4_1CILi1EEESB_SB_EEENS1_35KernelTmaWarpSpecializedCooperativeEEENS5_IJNSA_ILi128EEENSA_ILi64EEESG_EEENS_10bfloat16_tENS5_IJlSB_lEEESI_SJ_NS4_8TiledMMAINS4_8MMA_AtomIJNS4_4SM904GMMA27MMA_64x64x16_F32BF16BF16_SSILNSN_5MajorE0ELSP_0ELNSN_7ScaleInE1ELSQ_1EEEEEENS4_6LayoutINS5_IJNSA_ILi2EEESB_SB_EEENS5_IJSB_NSA_ILi0EEESW_EEEEENS5_IJNS4_10UnderscoreESZ_SZ_EEEEENS4_13SM90_TMA_LOADENS4_14ComposedLayoutINS4_7SwizzleILi3ELi4ELi3EEENS4_18smem_ptr_flag_bitsILi16EEENST_INS5_IJNSA_ILi8EEESG_EEENS5_IJSG_SB_EEEEEEEvNS4_8identityES12_S1C_vS1D_EENS_8epilogue10collective18CollectiveEpilogueINS1F_22Sm90TmaWarpSpecializedILi3ELi2ELi16ELb1ELb0EEEJSH_NS5_IJSF_NSA_ILi32EEEEEESI_SJ_SI_SJ_NS1F_6fusion15FusionCallbacksIS1J_NS1M_13LinCombEltActINS1F_6thread7SigmoidESI_fSI_fLNS_15FloatRoundStyleE2EEESH_S1L_JEEES12_NS13_INS14_ILi2ELi4ELi3EEES17_NST_INS5_IJS18_S1K_EEENS5_IJS1K_SB_EEEEEEENS4_17SM75_U32x4_LDSM_NENS4_14SM90_TMA_STOREES1Y_NS4_17SM90_U32x4_STSM_NENS4_9Copy_AtomIJS21_NS_6half_tEEEEvEEEvvEEEEvNT_6ParamsE --------------------------
	.section	.nv.info._ZN7cutlass13device_kernelINS_4gemm6kernel13GemmUniversalIN4cute5tupleIJiiiiEEENS1_10collective13CollectiveMmaINS1_34MainloopSm90TmaGmmaWarpSpecializedILi8ENS5_IJNS4_1CILi1EEESB_SB_EEENS1_35KernelTmaWarpSpecializedCooperativeEEENS5_IJNSA_ILi128EEENSA_ILi64EEESG_EEENS_10bfloat16_tENS5_IJlSB_lEEESI_SJ_NS4_8TiledMMAINS4_8MMA_AtomIJNS4_4SM904GMMA27MMA_64x64x16_F32BF16BF16_SSILNSN_5MajorE0ELSP_0ELNSN_7ScaleInE1ELSQ_1EEEEEENS4_6LayoutINS5_IJNSA_ILi2EEESB_SB_EEENS5_IJSB_NSA_ILi0EEESW_EEEEENS5_IJNS4_10UnderscoreESZ_SZ_EEEEENS4_13SM90_TMA_LOADENS4_14ComposedLayoutINS4_7SwizzleILi3ELi4ELi3EEENS4_18smem_ptr_flag_bitsILi16EEENST_INS5_IJNSA_ILi8EEESG_EEENS5_IJSG_SB_EEEEEEEvNS4_8identityES12_S1C_vS1D_EENS_8epilogue10collective18CollectiveEpilogueINS1F_22Sm90TmaWarpSpecializedILi3ELi2ELi16ELb1ELb0EEEJSH_NS5_IJSF_NSA_ILi32EEEEEESI_SJ_SI_SJ_NS1F_6fusion15FusionCallbacksIS1J_NS1M_13LinCombEltActINS1F_6thread7SigmoidESI_fSI_fLNS_15FloatRoundStyleE2EEESH_S1L_JEEES12_NS13_INS14_ILi2ELi4ELi3EEES17_NST_INS5_IJS18_S1K_EEENS5_IJS1K_SB_EEEEEEENS4_17SM75_U32x4_LDSM_NENS4_14SM90_TMA_STOREES1Y_NS4_17SM90_U32x4_STSM_NENS4_9Copy_AtomIJS21_NS_6half_tEEEEvEEEvvEEEEvNT_6ParamsE,"",@"SHT_CUDA_INFO"
	.sectionflags	@""
	.align	4


	//----- nvinfo : EIATTR_CUDA_API_VERSION
	.align		4
        /*0000*/ 	.byte	0x04, 0x37
        /*0002*/ 	.short	(.L_26 - .L_25)
.L_25:
        /*0004*/ 	.word	0x00000082


	//----- nvinfo : EIATTR_KPARAM_INFO
	.align		4
.L_26:
        /*0008*/ 	.byte	0x04, 0x17
        /*000a*/ 	.short	(.L_28 - .L_27)
.L_27:
        /*000c*/ 	.word	0x00000000
        /*0010*/ 	.short	0x0000
        /*0012*/ 	.short	0x0070
        /*0014*/ 	.byte	0x00, 0xf0, 0x01, 0x1c


	//----- nvinfo : EIATTR_SPARSE_MMA_MASK
	.align		4
.L_28:
        /*0018*/ 	.byte	0x03, 0x50
        /*001a*/ 	.short	0x0000


	//----- nvinfo : EIATTR_MAXREG_COUNT
	.align		4
        /*001c*/ 	.byte	0x03, 0x1b
        /*001e*/ 	.short	0x00a8


	//----- nvinfo : EIATTR_NUM_BARRIERS
	.align		4
        /*0020*/ 	.byte	0x02, 0x4c
        /*0022*/ 	.byte	0x02
	.zero		1


	//----- nvinfo : EIATTR_EXTERNS
	.align		4
        /*0024*/ 	.byte	0x04, 0x0f
        /*0026*/ 	.short	(.L_30 - .L_29)


	//   ....[0]....
	.align		4
.L_29:
        /*0028*/ 	.word	index@(__assertfail)


	//----- nvinfo : EIATTR_MERCURY_ISA_VERSION
	.align		4
.L_30:
        /*002c*/ 	.byte	0x03, 0x5f
        /*002e*/ 	.short	0x0101


	//----- nvinfo : EIATTR_INT_WARP_WIDE_INSTR_OFFSETS
	.align		4
        /*0030*/ 	.byte	0x04, 0x31
        /*0032*/ 	.short	(.L_32 - .L_31)


	//   ....[0]....
.L_31:
        /*0034*/ 	.word	0x00000950


	//   ....[1]....
        /*0038*/ 	.word	0x00000960


	//   ....[2]....
        /*003c*/ 	.word	0x000009f0


	//----- nvinfo : EIATTR_COOP_GROUP_MASK_REGIDS
	.align		4
.L_32:
        /*0040*/ 	.byte	0x04, 0x29
        /*0042*/ 	.short	(.L_34 - .L_33)


	//   ....[0]....
.L_33:
        /*0044*/ 	.word	0xffffffff


	//   ....[1]....
        /*0048*/ 	.word	0xffffffff


	//   ....[2]....
        /*004c*/ 	.word	0xffffffff


	//   ....[3]....
        /*0050*/ 	.word	0xffffffff


	//   ....[4]....
        /*0054*/ 	.word	0xffffffff


	//   ....[5]....
        /*0058*/ 	.word	0xffffffff


	//----- nvinfo : EIATTR_COOP_GROUP_INSTR_OFFSETS
	.align		4
.L_34:
        /*005c*/ 	.byte	0x04, 0x28
        /*005e*/ 	.short	(.L_36 - .L_35)


	//   ....[0]....
.L_35:
        /*0060*/ 	.word	0x00000070


	//   ....[1]....
        /*0064*/ 	.word	0x00000080


	//   ....[2]....
        /*0068*/ 	.word	0x00000440


	//   ....[3]....
        /*006c*/ 	.word	0x00000680


	//   ....[4]....
        /*0070*/ 	.word	0x00000810


	//   ....[5]....
        /*0074*/ 	.word	0x00001500


	//----- nvinfo : EIATTR_REG_RECONFIG
	.align		4
.L_36:
        /*0078*/ 	.byte	0x01, 0x54
	.zero		2


	//----- nvinfo : EIATTR_SYSCALL_OFFSETS
	.align		4
        /*007c*/ 	.byte	0x04, 0x46
        /*007e*/ 	.short	(.L_38 - .L_37)


	//   ....[0]....
.L_37:
        /*0080*/ 	.word	0x000016c0


	//   ....[1]....
        /*0084*/ 	.word	0x000020e0


	//   ....[2]....
        /*0088*/ 	.word	0x000021d0


	//----- nvinfo : EIATTR_MBARRIER_INSTR_OFFSETS
	.align		4
.L_38:
        /*008c*/ 	.byte	0x04, 0x39
        /*008e*/ 	.short	(.L_40 - .L_39)


	//   ....[0]....
.L_39:
        /*0090*/ 	.word	0x00000560
        /*0094*/ 	.word	0x000000ff
        /*0098*/ 	.word	0x00000000
        /*009c*/ 	.short	0x0100
        /*009e*/ 	.byte	0x08
	.zero		1


	//   ....[1]....
        /*00a0*/ 	.word	0x00000570
        /*00a4*/ 	.word	0x000000ff
        /*00a8*/ 	.word	0x00000040
        /*00ac*/ 	.short	0x0100
        /*00ae*/ 	.byte	0x08
	.zero		1


	//   ....[2]....
        /*00b0*/ 	.word	0x00000580
        /*00b4*/ 	.word	0x000000ff
        /*00b8*/ 	.word	0x00000008
        /*00bc*/ 	.short	0x0100
        /*00be*/ 	.byte	0x08
	.zero		1


	//   ....[3]....
        /*00c0*/ 	.word	0x00000590
        /*00c4*/ 	.word	0x000000ff
        /*00c8*/ 	.word	0x00000048
        /*00cc*/ 	.short	0x0100
        /*00ce*/ 	.byte	0x08
	.zero		1


	//   ....[4]....
        /*00d0*/ 	.word	0x000005a0
        /*00d4*/ 	.word	0x000000ff
        /*00d8*/ 	.word	0x00000010
        /*00dc*/ 	.short	0x0100
        /*00de*/ 	.byte	0x08
	.zero		1


	//   ....[5]....
        /*00e0*/ 	.word	0x000005b0
        /*00e4*/ 	.word	0x000000ff
        /*00e8*/ 	.word	0x00000050
        /*00ec*/ 	.short	0x0100
        /*00ee*/ 	.byte	0x08
	.zero		1


	//   ....[6]....
        /*00f0*/ 	.word	0x000005c0
        /*00f4*/ 	.word	0x000000ff
        /*00f8*/ 	.word	0x00000018
        /*00fc*/ 	.short	0x0100
        /*00fe*/ 	.byte	0x08
	.zero		1


	//   ....[7]....
        /*0100*/ 	.word	0x000005d0
        /*0104*/ 	.word	0x000000ff
        /*0108*/ 	.word	0x00000058
        /*010c*/ 	.short	0x0100
        /*010e*/ 	.byte	0x08
	.zero		1


	//   ....[8]....
        /*0110*/ 	.word	0x000005e0
        /*0114*/ 	.word	0x000000ff
        /*0118*/ 	.word	0x00000020
        /*011c*/ 	.short	0x0100
        /*011e*/ 	.byte	0x08
	.zero		1


	//   ....[9]....
        /*0120*/ 	.word	0x000005f0
        /*0124*/ 	.word	0x000000ff
        /*0128*/ 	.word	0x00000060
        /*012c*/ 	.short	0x0100
        /*012e*/ 	.byte	0x08
	.zero		1


	//   ....[10]....
        /*0130*/ 	.word	0x00000600
        /*0134*/ 	.word	0x000000ff
        /*0138*/ 	.word	0x00000028
        /*013c*/ 	.short	0x0100
        /*013e*/ 	.byte	0x08
	.zero		1


	//   ....[11]....
        /*0140*/ 	.word	0x00000610
        /*0144*/ 	.word	0x000000ff
        /*0148*/ 	.word	0x00000068
        /*014c*/ 	.short	0x0100
        /*014e*/ 	.byte	0x08
	.zero		1


	//   ....[12]....
        /*0150*/ 	.word	0x00000620
        /*0154*/ 	.word	0x000000ff
        /*0158*/ 	.word	0x00000030
        /*015c*/ 	.short	0x0100
        /*015e*/ 	.byte	0x08
	.zero		1


	//   ....[13]....
        /*0160*/ 	.word	0x00000630
        /*0164*/ 	.word	0x000000ff
        /*0168*/ 	.word	0x00000070
        /*016c*/ 	.short	0x0100
        /*016e*/ 	.byte	0x08
	.zero		1


	//   ....[14]....
        /*0170*/ 	.word	0x00000640
        /*0174*/ 	.word	0x000000ff
        /*0178*/ 	.word	0x00000038
        /*017c*/ 	.short	0x0100
        /*017e*/ 	.byte	0x08
	.zero		1


	//   ....[15]....
        /*0180*/ 	.word	0x00000650
        /*0184*/ 	.word	0x000000ff
        /*0188*/ 	.word	0x00000078
        /*018c*/ 	.short	0x0100
        /*018e*/ 	.byte	0x08
	.zero		1


	//   ....[16]....
        /*0190*/ 	.word	0x000007a0
        /*0194*/ 	.word	0x000000ff
        /*0198*/ 	.word	0x00000080
        /*019c*/ 	.short	0x0100
        /*019e*/ 	.byte	0x08
	.zero		1


	//   ....[17]....
        /*01a0*/ 	.word	0x000007b0
        /*01a4*/ 	.word	0x000000ff
        /*01a8*/ 	.word	0x00000098
        /*01ac*/ 	.short	0x0100
        /*01ae*/ 	.byte	0x08
	.zero		1


	//   ....[18]....
        /*01b0*/ 	.word	0x000007c0
        /*01b4*/ 	.word	0x000000ff
        /*01b8*/ 	.word	0x00000088
        /*01bc*/ 	.short	0x0100
        /*01be*/ 	.byte	0x08
	.zero		1


	//   ....[19]....
        /*01c0*/ 	.word	0x000007d0
        /*01c4*/ 	.word	0x000000ff
        /*01c8*/ 	.word	0x000000a0
        /*01cc*/ 	.short	0x0100
        /*01ce*/ 	.byte	0x08
	.zero		1


	//   ....[20]....
        /*01d0*/ 	.word	0x000007e0
        /*01d4*/ 	.word	0x000000ff
        /*01d8*/ 	.word	0x00000090
        /*01dc*/ 	.short	0x0100
        /*01de*/ 	.byte	0x08
	.zero		1


	//   ....[21]....
        /*01e0*/ 	.word	0x000007f0
        /*01e4*/ 	.word	0x000000ff
        /*01e8*/ 	.word	0x000000a8
        /*01ec*/ 	.short	0x0100
        /*01ee*/ 	.byte	0x08
	.zero		1


	//   ....[22]....
        /*01f0*/ 	.word	0x00000a80
        /*01f4*/ 	.word	0x000000ff
        /*01f8*/ 	.word	0x000000b0
        /*01fc*/ 	.short	0x0100
        /*01fe*/ 	.byte	0x08
	.zero		1


	//   ....[23]....
        /*0200*/ 	.word	0x00000ae0
        /*0204*/ 	.word	0x000000ff
        /*0208*/ 	.word	0x000000b8
        /*020c*/ 	.short	0x0100
        /*020e*/ 	.byte	0x08
	.zero		1


	//   ....[24]....
        /*0210*/ 	.word	0x00001740
        /*0214*/ 	.word	0x00000003
        /*0218*/ 	.word	0x00000000
        /*021c*/ 	.short	0x010a
        /*021e*/ 	.byte	0x3f
	.zero		1


	//   ....[25]....
        /*0220*/ 	.word	0x00001780
        /*0224*/ 	.word	0x00000003
        /*0228*/ 	.word	0x00000000
        /*022c*/ 	.short	0x010a
        /*022e*/ 	.byte	0x3f
	.zero		1


	//   ....[26]....
        /*0230*/ 	.word	0x00001af0
        /*0234*/ 	.word	0x000000ff
        /*0238*/ 	.word	0x00000000
        /*023c*/ 	.short	0x010a
        /*023e*/ 	.byte	0x04
	.zero		1


	//   ....[27]....
        /*0240*/ 	.word	0x00001b30
        /*0244*/ 	.word	0x000000ff
        /*0248*/ 	.word	0x00000000
        /*024c*/ 	.short	0x010a
        /*024e*/ 	.byte	0x04
	.zero		1


	//   ....[28]....
        /*0250*/ 	.word	0x00001d90
        /*0254*/ 	.word	0x000000ff
        /*0258*/ 	.word	0x00000000
        /*025c*/ 	.short	0x0101
        /*025e*/ 	.byte	0x04
	.zero		1


	//   ....[29]....
        /*0260*/ 	.word	0x00001f40
        /*0264*/ 	.word	0x000000ff
        /*0268*/ 	.word	0x00000000
        /*026c*/ 	.short	0x0101
        /*026e*/ 	.byte	0x04
	.zero		1


	//   ....[30]....
        /*0270*/ 	.word	0x000026a0
        /*0274*/ 	.word	0x00000003
        /*0278*/ 	.word	0x00000080
        /*027c*/ 	.short	0x010a
        /*027e*/ 	.byte	0x3f
	.zero		1


	//   ....[31]....
        /*0280*/ 	.word	0x00004720
        /*0284*/ 	.word	0x000000ff
        /*0288*/ 	.word	0x00000000
        /*028c*/ 	.short	0x0101
        /*028e*/ 	.byte	0x04
	.zero		1


	//   ....[32]....
        /*0290*/ 	.word	0x00004880
        /*0294*/ 	.word	0x00000003
        /*0298*/ 	.word	0x00000080
        /*029c*/ 	.short	0x010a
        /*029e*/ 	.byte	0x3f
	.zero		1


	//   ....[33]....
        /*02a0*/ 	.word	0x00006600
        /*02a4*/ 	.word	0x000000ff
        /*02a8*/ 	.word	0x00000000
        /*02ac*/ 	.short	0x0101
        /*02ae*/ 	.byte	0x04
	.zero		1


	//   ....[34]....
        /*02b0*/ 	.word	0x00006f90
        /*02b4*/ 	.word	0x000000ff
        /*02b8*/ 	.word	0x00000000
        /*02bc*/ 	.short	0x0101
        /*02be*/ 	.byte	0x04
	.zero		1


	//   ....[35]....
        /*02c0*/ 	.word	0x00007670
        /*02c4*/ 	.word	0x000000ff
        /*02c8*/ 	.word	0x000000b8
        /*02cc*/ 	.short	0x010a
        /*02ce*/ 	.byte	0x04
	.zero		1


	//   ....[36]....
        /*02d0*/ 	.word	0x00007ab0
        /*02d4*/ 	.word	0x000000ff
        /*02d8*/ 	.word	0x00000098
        /*02dc*/ 	.short	0x010a
        /*02de*/ 	.byte	0x05
	.zero		1


	//   ....[37]....
        /*02e0*/ 	.word	0x00007bb0
        /*02e4*/ 	.word	0x000000ff
        /*02e8*/ 	.word	0x00000080
        /*02ec*/ 	.short	0x010b
        /*02ee*/ 	.byte	0x05
	.zero		1


	//   ....[38]....
        /*02f0*/ 	.word	0x00007c40
        /*02f4*/ 	.word	0x000000ff
        /*02f8*/ 	.word	0x00000000
        /*02fc*/ 	.short	0x0101
        /*02fe*/ 	.byte	0x05
	.zero		1


	//   ....[39]....
        /*0300*/ 	.word	0x00007cb0
        /*0304*/ 	.word	0x000000ff
        /*0308*/ 	.word	0x00000098
        /*030c*/ 	.short	0x010a
        /*030e*/ 	.byte	0x04
	.zero		1


	//   ....[40]....
        /*0310*/ 	.word	0x00007dd0
        /*0314*/ 	.word	0x000000ff
        /*0318*/ 	.word	0x00000080
        /*031c*/ 	.short	0x010b
        /*031e*/ 	.byte	0x04
	.zero		1


	//   ....[41]....
        /*0320*/ 	.word	0x00007eb0
        /*0324*/ 	.word	0x000000ff
        /*0328*/ 	.word	0x00000000
        /*032c*/ 	.short	0x0101
        /*032e*/ 	.byte	0x04
	.zero		1


	//   ....[42]....
        /*0330*/ 	.word	0x00008560
        /*0334*/ 	.word	0x00000003
        /*0338*/ 	.word	0x00000098
        /*033c*/ 	.short	0x010a
        /*033e*/ 	.byte	0x3f
	.zero		1


	//   ....[43]....
        /*0340*/ 	.word	0x00008630
        /*0344*/ 	.word	0x00000005
        /*0348*/ 	.word	0x00000098
        /*034c*/ 	.short	0x010a
        /*034e*/ 	.byte	0x3f
	.zero		1


	//   ....[44]....
        /*0350*/ 	.word	0x000086e0
        /*0354*/ 	.word	0x00000003
        /*0358*/ 	.word	0x00000098
        /*035c*/ 	.short	0x010a
        /*035e*/ 	.byte	0x3f
	.zero		1


	//   ....[45]....
        /*0360*/ 	.word	0x00008a10
        /*0364*/ 	.word	0x0000000f
        /*0368*/ 	.word	0x00000040
        /*036c*/ 	.short	0x010a
        /*036e*/ 	.byte	0x3f
	.zero		1


	//   ....[46]....
        /*0370*/ 	.word	0x00008dd0
        /*0374*/ 	.word	0x00000005
        /*0378*/ 	.word	0x000000b8
        /*037c*/ 	.short	0x0101
        /*037e*/ 	.byte	0x3f
	.zero		1


	//   ....[47]....
        /*0380*/ 	.word	0x000094e0
        /*0384*/ 	.word	0x00000007
        /*0388*/ 	.word	0x00000000
        /*038c*/ 	.short	0x010a
        /*038e*/ 	.byte	0x3f
	.zero		1


	//   ....[48]....
        /*0390*/ 	.word	0x00009560
        /*0394*/ 	.word	0x00000006
        /*0398*/ 	.word	0x00000000
        /*039c*/ 	.short	0x010a
        /*039e*/ 	.byte	0x3f
	.zero		1


	//   ....[49]....
        /*03a0*/ 	.word	0x000095f0
        /*03a4*/ 	.word	0x00000007
        /*03a8*/ 	.word	0x00000000
        /*03ac*/ 	.short	0x010a
        /*03ae*/ 	.byte	0x3f
	.zero		1


	//   ....[50]....
        /*03b0*/ 	.word	0x00009680
        /*03b4*/ 	.word	0x00000006
        /*03b8*/ 	.word	0x00000000
        /*03bc*/ 	.short	0x010a
        /*03be*/ 	.byte	0x3f
	.zero		1


	//   ....[51]....
        /*03c0*/ 	.word	0x00009710
        /*03c4*/ 	.word	0x00000007
        /*03c8*/ 	.word	0x00000000
        /*03cc*/ 	.short	0x010a
        /*03ce*/ 	.byte	0x3f
	.zero		1


	//   ....[52]....
        /*03d0*/ 	.word	0x000097a0
        /*03d4*/ 	.word	0x00000006
        /*03d8*/ 	.word	0x00000000
        /*03dc*/ 	.short	0x010a
        /*03de*/ 	.byte	0x3f
	.zero		1


	//   ....[53]....
        /*03e0*/ 	.word	0x00009830
        /*03e4*/ 	.word	0x00000007
        /*03e8*/ 	.word	0x00000000
        /*03ec*/ 	.short	0x010a
        /*03ee*/ 	.byte	0x3f
	.zero		1


	//   ....[54]....
        /*03f0*/ 	.word	0x000098c0
        /*03f4*/ 	.word	0x00000005
        /*03f8*/ 	.word	0x00000000
        /*03fc*/ 	.short	0x010a
        /*03fe*/ 	.byte	0x3f
	.zero		1


	//   ....[55]....
        /*0400*/ 	.word	0x00009920
        /*0404*/ 	.word	0x00000003
        /*0408*/ 	.word	0x00000000
        /*040c*/ 	.short	0x010a
        /*040e*/ 	.byte	0x3f
	.zero		1


	//   ....[56]....
        /*0410*/ 	.word	0x00009980
        /*0414*/ 	.word	0x00000004
        /*0418*/ 	.word	0x00000000
        /*041c*/ 	.short	0x010a
        /*041e*/ 	.byte	0x3f
	.zero		1


	//   ....[57]....
        /*0420*/ 	.word	0x000099d0
        /*0424*/ 	.word	0x00000003
        /*0428*/ 	.word	0x00000080
        /*042c*/ 	.short	0x010a
        /*042e*/ 	.byte	0x3f
	.zero		1


	//   ....[58]....
        /*0430*/ 	.word	0x00009a20
        /*0434*/ 	.word	0x00000003
        /*0438*/ 	.word	0x00000080
        /*043c*/ 	.short	0x010a
        /*043e*/ 	.byte	0x3f
	.zero		1


	//   ....[59]....
        /*0440*/ 	.word	0x00009a80
        /*0444*/ 	.word	0x00000003
        /*0448*/ 	.word	0x000000b8
        /*044c*/ 	.short	0x010a
        /*044e*/ 	.byte	0x3f
	.zero		1


	//   ....[60]....
        /*0450*/ 	.word	0x00009ae0
        /*0454*/ 	.word	0x00000005
        /*0458*/ 	.word	0x00000098
        /*045c*/ 	.short	0x010a
        /*045e*/ 	.byte	0x3f
	.zero		1


	//   ....[61]....
        /*0460*/ 	.word	0x00009b40
        /*0464*/ 	.word	0x00000005
        /*0468*/ 	.word	0x00000098
        /*046c*/ 	.short	0x010a
        /*046e*/ 	.byte	0x3f
	.zero		1


	//   ....[62]....
        /*0470*/ 	.word	0x00009b90
        /*0474*/ 	.word	0x00000003
        /*0478*/ 	.word	0x00000098
        /*047c*/ 	.short	0x010a
        /*047e*/ 	.byte	0x3f
	.zero		1


	//   ....[63]....
        /*0480*/ 	.word	0x00009be0
        /*0484*/ 	.word	0x00000005
        /*0488*/ 	.word	0x00000098
        /*048c*/ 	.short	0x010a
        /*048e*/ 	.byte	0x3f
	.zero		1


	//   ....[64]....
        /*0490*/ 	.word	0x00009cb0
        /*0494*/ 	.word	0x0000000f
        /*0498*/ 	.word	0x00000040
        /*049c*/ 	.short	0x010a
        /*049e*/ 	.byte	0x3f
	.zero		1


	//   ....[65]....
        /*04a0*/ 	.word	0x00009d80
        /*04a4*/ 	.word	0x00000007
        /*04a8*/ 	.word	0x00000000
        /*04ac*/ 	.short	0x010a
        /*04ae*/ 	.byte	0x3f
	.zero		1


	//   ....[66]....
        /*04b0*/ 	.word	0x00009dd0
        /*04b4*/ 	.word	0x00000006
        /*04b8*/ 	.word	0x00000000
        /*04bc*/ 	.short	0x010a
        /*04be*/ 	.byte	0x3f
	.zero		1


	//   ....[67]....
        /*04c0*/ 	.word	0x00009e20
        /*04c4*/ 	.word	0x00000007
        /*04c8*/ 	.word	0x00000000
        /*04cc*/ 	.short	0x010a
        /*04ce*/ 	.byte	0x3f
	.zero		1


	//   ....[68]....
        /*04d0*/ 	.word	0x00009e70
        /*04d4*/ 	.word	0x00000006
        /*04d8*/ 	.word	0x00000000
        /*04dc*/ 	.short	0x010a
        /*04de*/ 	.byte	0x3f
	.zero		1


	//   ....[69]....
        /*04e0*/ 	.word	0x00009ec0
        /*04e4*/ 	.word	0x00000007
        /*04e8*/ 	.word	0x00000000
        /*04ec*/ 	.short	0x010a
        /*04ee*/ 	.byte	0x3f
	.zero		1


	//   ....[70]....
        /*04f0*/ 	.word	0x00009f10
        /*04f4*/ 	.word	0x00000006
        /*04f8*/ 	.word	0x00000000
        /*04fc*/ 	.short	0x010a
        /*04fe*/ 	.byte	0x3f
	.zero		1


	//   ....[71]....
        /*0500*/ 	.word	0x00009f60
        /*0504*/ 	.word	0x00000007
        /*0508*/ 	.word	0x00000000
        /*050c*/ 	.short	0x010a
        /*050e*/ 	.byte	0x3f
	.zero		1


	//----- nvinfo : EIATTR_NUM_MBARRIERS
	.align		4
.L_40:
        /*0510*/ 	.byte	0x03, 0x38
        /*0512*/ 	.short	0x0018


	//----- nvinfo : EIATTR_EXIT_INSTR_OFFSETS
	.align		4
        /*0514*/ 	.byte	0x04, 0x1c
        /*0516*/ 	.short	(.L_42 - .L_41)


	//   ....[0]....
.L_41:
        /*0518*/ 	.word	0x00009910


	//----- nvinfo : EIATTR_MAX_THREADS
	.align		4
.L_42:
        /*051c*/ 	.byte	0x04, 0x05
        /*051e*/ 	.short	(.L_44 - .L_43)
.L_43:
        /*0520*/ 	.word	0x00000180
        /*0524*/ 	.word	0x00000001
        /*0528*/ 	.word	0x00000001


	//----- nvinfo : EIATTR_CRS_STACK_SIZE
	.align		4
.L_44:
        /*052c*/ 	.byte	0x04, 0x1e
        /*052e*/ 	.short	(.L_46 - .L_45)
.L_45:
        /*0530*/ 	.word	0x00000000


	//----- nvinfo : EIATTR_CBANK_PARAM_SIZE
	.align		4
.L_46:
        /*0534*/ 	.byte	0x03, 0x19
        /*0536*/ 	.short	0x0770


	//----- nvinfo : EIATTR_PARAM_CBANK
	.align		4
        /*0538*/ 	.byte	0x04, 0x0a
        /*053a*/ 	.short	(.L_48 - .L_47)
	.align		4
.L_47:
        /*053c*/ 	.word	index@(.nv.constant0._ZN7cutlass13device_kernelINS_4gemm6kernel13GemmUniversalIN4cute5tupleIJiiiiEEENS1_10collective13CollectiveMmaINS1_34MainloopSm90TmaGmmaWarpSpecializedILi8ENS5_IJNS4_1CILi1EEESB_SB_EEENS1_35KernelTmaWarpSpecializedCooperativeEEENS5_IJNSA_ILi128EEENSA_ILi64EEESG_EEENS_10bfloat16_tENS5_IJlSB_lEEESI_SJ_NS4_8TiledMMAINS4_8MMA_AtomIJNS4_4SM904GMMA27MMA_64x64x16_F32BF16BF16_SSILNSN_5MajorE0ELSP_0ELNSN_7ScaleInE1ELSQ_1EEEEEENS4_6LayoutINS5_IJNSA_ILi2EEESB_SB_EEENS5_IJSB_NSA_ILi0EEESW_EEEEENS5_IJNS4_10UnderscoreESZ_SZ_EEEEENS4_13SM90_TMA_LOADENS4_14ComposedLayoutINS4_7SwizzleILi3ELi4ELi3EEENS4_18smem_ptr_flag_bitsILi16EEENST_INS5_IJNSA_ILi8EEESG_EEENS5_IJSG_SB_EEEEEEEvNS4_8identityES12_S1C_vS1D_EENS_8epilogue10collective18CollectiveEpilogueINS1F_22Sm90TmaWarpSpecializedILi3ELi2ELi16ELb1ELb0EEEJSH_NS5_IJSF_NSA_ILi32EEEEEESI_SJ_SI_SJ_NS1F_6fusion15FusionCallbacksIS1J_NS1M_13LinCombEltActINS1F_6thread7SigmoidESI_fSI_fLNS_15FloatRoundStyleE2EEESH_S1L_JEEES12_NS13_INS14_ILi2ELi4ELi3EEES17_NST_INS5_IJS18_S1K_EEENS5_IJS1K_SB_EEEEEEENS4_17SM75_U32x4_LDSM_NENS4_14SM90_TMA_STOREES1Y_NS4_17SM90_U32x4_STSM_NENS4_9Copy_AtomIJS21_NS_6half_tEEEEvEEEvvEEEEvNT_6ParamsE)
        /*0540*/ 	.short	0x0210
        /*0542*/ 	.short	0x0770


	//----- nvinfo : EIATTR_SW_WAR
	.align		4
.L_48:
        /*0544*/ 	.byte	0x04, 0x36
        /*0546*/ 	.short	(.L_50 - .L_49)
.L_49:
        /*0548*/ 	.word	0x00000008
.L_50:


//--------------------- .nv.callgraph             --------------------------
	.section	.nv.callgraph,"",@"SHT_CUDA_CALLGRAPH"
	.align	4
	.sectionentsize	8
	.align		4
        /*0000*/ 	.word	0x00000000
	.align		4
        /*0004*/ 	.word	0xffffffff
	.align		4
        /*0008*/ 	.word	index@(_ZN7cutlass13device_kernelINS_4gemm6kernel13GemmUniversalIN4cute5tupleIJiiiiEEENS1_10collective13CollectiveMmaINS1_34MainloopSm90TmaGmmaWarpSpecializedILi8ENS5_IJNS4_1CILi1EEESB_SB_EEENS1_35KernelTmaWarpSpecializedCooperativeEEENS5_IJNSA_ILi128EEENSA_ILi64EEESG_EEENS_10bfloat16_tENS5_IJlSB_lEEESI_SJ_NS4_8TiledMMAINS4_8MMA_AtomIJNS4_4SM904GMMA27MMA_64x64x16_F32BF16BF16_SSILNSN_5MajorE0ELSP_0ELNSN_7ScaleInE1ELSQ_1EEEEEENS4_6LayoutINS5_IJNSA_ILi2EEESB_SB_EEENS5_IJSB_NSA_ILi0EEESW_EEEEENS5_IJNS4_10UnderscoreESZ_SZ_EEEEENS4_13SM90_TMA_LOADENS4_14ComposedLayoutINS4_7SwizzleILi3ELi4ELi3EEENS4_18smem_ptr_flag_bitsILi16EEENST_INS5_IJNSA_ILi8EEESG_EEENS5_IJSG_SB_EEEEEEEvNS4_8identityES12_S1C_vS1D_EENS_8epilogue10collective18CollectiveEpilogueINS1F_22Sm90TmaWarpSpecializedILi3ELi2ELi16ELb1ELb0EEEJSH_NS5_IJSF_NSA_ILi32EEEEEESI_SJ_SI_SJ_NS1F_6fusion15FusionCallbacksIS1J_NS1M_13LinCombEltActINS1F_6thread7SigmoidESI_fSI_fLNS_15FloatRoundStyleE2EEESH_S1L_JEEES12_NS13_INS14_ILi2ELi4ELi3EEES17_NST_INS5_IJS18_S1K_EEENS5_IJS1K_SB_EEEEEEENS4_17SM75_U32x4_LDSM_NENS4_14SM90_TMA_STOREES1Y_NS4_17SM90_U32x4_STSM_NENS4_9Copy_AtomIJS21_NS_6half_tEEEEvEEEvvEEEEvNT_6ParamsE)
	.align		4
        /*000c*/ 	.word	index@(__assertfail)
	.align		4
        /*0010*/ 	.word	0x00000000
	.align		4
        /*0014*/ 	.word	0xfffffffe
	.align		4
        /*0018*/ 	.word	0x00000000
	.align		4
        /*001c*/ 	.word	0xfffffffd
	.align		4
        /*0020*/ 	.word	0x00000000
	.align		4
        /*0024*/ 	.word	0xfffffffc


//--------------------- .nv.constant4             --------------------------
	.section	.nv.constant4,"a",@progbits
	.align	8
	.align		8
.nv.constant4:
        /*0000*/ 	.dword	__assertfail
	.align		8
        /*0008*/ 	.dword	__unnamed_1
	.align		8
        /*0010*/ 	.dword	__unnamed_2
	.align		8
        /*0018*/ 	.dword	_ZN39_INTERNAL_e142a32d_4_k_cu_adca6f39_33694cuda3std3__45__cpo5beginE
	.align		8
        /*0020*/ 	.dword	_ZN39_INTERNAL_e142a32d_4_k_cu_adca6f39_33694cuda3std3__45__cpo3endE
	.align		8
        /*0028*/ 	.dword	_ZN39_INTERNAL_e142a32d_4_k_cu_adca6f39_33694cuda3std3__45__cpo6cbeginE
	.align		8
        /*0030*/ 	.dword	_ZN39_INTERNAL_e142a32d_4_k_cu_adca6f39_33694cuda3std3__45__cpo4cendE
	.align		8
        /*0038*/ 	.dword	_ZN39_INTERNAL_e142a32d_4_k_cu_adca6f39_33694cuda3std3__441_GLOBAL__N__e142a32d_4_k_cu_adca6f39_33696ignoreE
	.align		8
        /*0040*/ 	.dword	_ZN39_INTERNAL_e142a32d_4_k_cu_adca6f39_33694cuda3std3__419piecewise_constructE
	.align		8
        /*0048*/ 	.dword	_ZN39_INTERNAL_e142a32d_4_k_cu_adca6f39_33694cuda3std3__48in_placeE
	.align		8
        /*0050*/ 	.dword	_ZN39_INTERNAL_e142a32d_4_k_cu_adca6f39_33694cuda3std6ranges3__45__cpo4swapE
	.align		8
        /*0058*/ 	.dword	_ZN39_INTERNAL_e142a32d_4_k_cu_adca6f39_33694cuda3std6ranges3__45__cpo9iter_moveE
	.align		8
        /*0060*/ 	.dword	_ZN39_INTERNAL_e142a32d_4_k_cu_adca6f39_33694cute7productE
	.align		8
        /*0068*/ 	.dword	_ZN39_INTERNAL_e142a32d_4_k_cu_adca6f39_33694cute1_E
	.align		8
        /*0070*/ 	.dword	$str$22
	.align		8
        /*0078*/ 	.dword	$str$23
	.align		8
        /*0080*/ 	.dword	$str$26
	.align		8
        /*0088*/ 	.dword	$str$27


//--------------------- .text._ZN7cutlass13device_kernelINS_4gemm6kernel13GemmUniversalIN4cute5tupleIJiiiiEEENS1_10collective13CollectiveMmaINS1_34MainloopSm90TmaGmmaWarpSpecializedILi8ENS5_IJNS4_1CILi1EEESB_SB_EEENS1_35KernelTmaWarpSpecializedCooperativeEEENS5_IJNSA_ILi128EEENSA_ILi64EEESG_EEENS_10bfloat16_tENS5_IJlSB_lEEESI_SJ_NS4_8TiledMMAINS4_8MMA_AtomIJNS4_4SM904GMMA27MMA_64x64x16_F32BF16BF16_SSILNSN_5MajorE0ELSP_0ELNSN_7ScaleInE1ELSQ_1EEEEEENS4_6LayoutINS5_IJNSA_ILi2EEESB_SB_EEENS5_IJSB_NSA_ILi0EEESW_EEEEENS5_IJNS4_10UnderscoreESZ_SZ_EEEEENS4_13SM90_TMA_LOADENS4_14ComposedLayoutINS4_7SwizzleILi3ELi4ELi3EEENS4_18smem_ptr_flag_bitsILi16EEENST_INS5_IJNSA_ILi8EEESG_EEENS5_IJSG_SB_EEEEEEEvNS4_8identityES12_S1C_vS1D_EENS_8epilogue10collective18CollectiveEpilogueINS1F_22Sm90TmaWarpSpecializedILi3ELi2ELi16ELb1ELb0EEEJSH_NS5_IJSF_NSA_ILi32EEEEEESI_SJ_SI_SJ_NS1F_6fusion15FusionCallbacksIS1J_NS1M_13LinCombEltActINS1F_6thread7SigmoidESI_fSI_fLNS_15FloatRoundStyleE2EEESH_S1L_JEEES12_NS13_INS14_ILi2ELi4ELi3EEES17_NST_INS5_IJS18_S1K_EEENS5_IJS1K_SB_EEEEEEENS4_17SM75_U32x4_LDSM_NENS4_14SM90_TMA_STOREES1Y_NS4_17SM90_U32x4_STSM_NENS4_9Copy_AtomIJS21_NS_6half_tEEEEvEEEvvEEEEvNT_6ParamsE --------------------------
	.section	.text._ZN7cutlass13device_kernelINS_4gemm6kernel13GemmUniversalIN4cute5tupleIJiiiiEEENS1_10collective13CollectiveMmaINS1_34MainloopSm90TmaGmmaWarpSpecializedILi8ENS5_IJNS4_1CILi1EEESB_SB_EEENS1_35KernelTmaWarpSpecializedCooperativeEEENS5_IJNSA_ILi128EEENSA_ILi64EEESG_EEENS_10bfloat16_tENS5_IJlSB_lEEESI_SJ_NS4_8TiledMMAINS4_8MMA_AtomIJNS4_4SM904GMMA27MMA_64x64x16_F32BF16BF16_SSILNSN_5MajorE0ELSP_0ELNSN_7ScaleInE1ELSQ_1EEEEEENS4_6LayoutINS5_IJNSA_ILi2EEESB_SB_EEENS5_IJSB_NSA_ILi0EEESW_EEEEENS5_IJNS4_10UnderscoreESZ_SZ_EEEEENS4_13SM90_TMA_LOADENS4_14ComposedLayoutINS4_7SwizzleILi3ELi4ELi3EEENS4_18smem_ptr_flag_bitsILi16EEENST_INS5_IJNSA_ILi8EEESG_EEENS5_IJSG_SB_EEEEEEEvNS4_8identityES12_S1C_vS1D_EENS_8epilogue10collective18CollectiveEpilogueINS1F_22Sm90TmaWarpSpecializedILi3ELi2ELi16ELb1ELb0EEEJSH_NS5_IJSF_NSA_ILi32EEEEEESI_SJ_SI_SJ_NS1F_6fusion15FusionCallbacksIS1J_NS1M_13LinCombEltActINS1F_6thread7SigmoidESI_fSI_fLNS_15FloatRoundStyleE2EEESH_S1L_JEEES12_NS13_INS14_ILi2ELi4ELi3EEES17_NST_INS5_IJS18_S1K_EEENS5_IJS1K_SB_EEEEEEENS4_17SM75_U32x4_LDSM_NENS4_14SM90_TMA_STOREES1Y_NS4_17SM90_U32x4_STSM_NENS4_9Copy_AtomIJS21_NS_6half_tEEEEvEEEvvEEEEvNT_6ParamsE,"ax",@progbits
	.align	128
.text._ZN7cutlass13device_kernelINS_4gemm6kernel13GemmUniversalIN4cute5tupleIJiiiiEEENS1_10collective13CollectiveMmaINS1_34MainloopSm90TmaGmmaWarpSpecializedILi8ENS5_IJNS4_1CILi1EEESB_SB_EEENS1_35KernelTmaWarpSpecializedCooperativeEEENS5_IJNSA_ILi128EEENSA_ILi64EEESG_EEENS_10bfloat16_tENS5_IJlSB_lEEESI_SJ_NS4_8TiledMMAINS4_8MMA_AtomIJNS4_4SM904GMMA27MMA_64x64x16_F32BF16BF16_SSILNSN_5MajorE0ELSP_0ELNSN_7ScaleInE1ELSQ_1EEEEEENS4_6LayoutINS5_IJNSA_ILi2EEESB_SB_EEENS5_IJSB_NSA_ILi0EEESW_EEEEENS5_IJNS4_10UnderscoreESZ_SZ_EEEEENS4_13SM90_TMA_LOADENS4_14ComposedLayoutINS4_7SwizzleILi3ELi4ELi3EEENS4_18smem_ptr_flag_bitsILi16EEENST_INS5_IJNSA_ILi8EEESG_EEENS5_IJSG_SB_EEEEEEEvNS4_8identityES12_S1C_vS1D_EENS_8epilogue10collective18CollectiveEpilogueINS1F_22Sm90TmaWarpSpecializedILi3ELi2ELi16ELb1ELb0EEEJSH_NS5_IJSF_NSA_ILi32EEEEEESI_SJ_SI_SJ_NS1F_6fusion15FusionCallbacksIS1J_NS1M_13LinCombEltActINS1F_6thread7SigmoidESI_fSI_fLNS_15FloatRoundStyleE2EEESH_S1L_JEEES12_NS13_INS14_ILi2ELi4ELi3EEES17_NST_INS5_IJS18_S1K_EEENS5_IJS1K_SB_EEEEEEENS4_17SM75_U32x4_LDSM_NENS4_14SM90_TMA_STOREES1Y_NS4_17SM90_U32x4_STSM_NENS4_9Copy_AtomIJS21_NS_6half_tEEEEvEEEvvEEEEvNT_6ParamsE:
        .type           _ZN7cutlass13device_kernelINS_4gemm6kernel13GemmUniversalIN4cute5tupleIJiiiiEEENS1_10collective13CollectiveMmaINS1_34MainloopSm90TmaGmmaWarpSpecializedILi8ENS5_IJNS4_1CILi1EEESB_SB_EEENS1_35KernelTmaWarpSpecializedCooperativeEEENS5_IJNSA_ILi128EEENSA_ILi64EEESG_EEENS_10bfloat16_tENS5_IJlSB_lEEESI_SJ_NS4_8TiledMMAINS4_8MMA_AtomIJNS4_4SM904GMMA27MMA_64x64x16_F32BF16BF16_SSILNSN_5MajorE0ELSP_0ELNSN_7ScaleInE1ELSQ_1EEEEEENS4_6LayoutINS5_IJNSA_ILi2EEESB_SB_EEENS5_IJSB_NSA_ILi0EEESW_EEEEENS5_IJNS4_10UnderscoreESZ_SZ_EEEEENS4_13SM90_TMA_LOADENS4_14ComposedLayoutINS4_7SwizzleILi3ELi4ELi3EEENS4_18smem_ptr_flag_bitsILi16EEENST_INS5_IJNSA_ILi8EEESG_EEENS5_IJSG_SB_EEEEEEEvNS4_8identityES12_S1C_vS1D_EENS_8epilogue10collective18CollectiveEpilogueINS1F_22Sm90TmaWarpSpecializedILi3ELi2ELi16ELb1ELb0EEEJSH_NS5_IJSF_NSA_ILi32EEEEEESI_SJ_SI_SJ_NS1F_6fusion15FusionCallbacksIS1J_NS1M_13LinCombEltActINS1F_6thread7SigmoidESI_fSI_fLNS_15FloatRoundStyleE2EEESH_S1L_JEEES12_NS13_INS14_ILi2ELi4ELi3EEES17_NST_INS5_IJS18_S1K_EEENS5_IJS1K_SB_EEEEEEENS4_17SM75_U32x4_LDSM_NENS4_14SM90_TMA_STOREES1Y_NS4_17SM90_U32x4_STSM_NENS4_9Copy_AtomIJS21_NS_6half_tEEEEvEEEvvEEEEvNT_6ParamsE,@function
        .size           _ZN7cutlass13device_kernelINS_4gemm6kernel13GemmUniversalIN4cute5tupleIJiiiiEEENS1_10collective13CollectiveMmaINS1_34MainloopSm90TmaGmmaWarpSpecializedILi8ENS5_IJNS4_1CILi1EEESB_SB_EEENS1_35KernelTmaWarpSpecializedCooperativeEEENS5_IJNSA_ILi128EEENSA_ILi64EEESG_EEENS_10bfloat16_tENS5_IJlSB_lEEESI_SJ_NS4_8TiledMMAINS4_8MMA_AtomIJNS4_4SM904GMMA27MMA_64x64x16_F32BF16BF16_SSILNSN_5MajorE0ELSP_0ELNSN_7ScaleInE1ELSQ_1EEEEEENS4_6LayoutINS5_IJNSA_ILi2EEESB_SB_EEENS5_IJSB_NSA_ILi0EEESW_EEEEENS5_IJNS4_10UnderscoreESZ_SZ_EEEEENS4_13SM90_TMA_LOADENS4_14ComposedLayoutINS4_7SwizzleILi3ELi4ELi3EEENS4_18smem_ptr_flag_bitsILi16EEENST_INS5_IJNSA_ILi8EEESG_EEENS5_IJSG_SB_EEEEEEEvNS4_8identityES12_S1C_vS1D_EENS_8epilogue10collective18CollectiveEpilogueINS1F_22Sm90TmaWarpSpecializedILi3ELi2ELi16ELb1ELb0EEEJSH_NS5_IJSF_NSA_ILi32EEEEEESI_SJ_SI_SJ_NS1F_6fusion15FusionCallbacksIS1J_NS1M_13LinCombEltActINS1F_6thread7SigmoidESI_fSI_fLNS_15FloatRoundStyleE2EEESH_S1L_JEEES12_NS13_INS14_ILi2ELi4ELi3EEES17_NST_INS5_IJS18_S1K_EEENS5_IJS1K_SB_EEEEEEENS4_17SM75_U32x4_LDSM_NENS4_14SM90_TMA_STOREES1Y_NS4_17SM90_U32x4_STSM_NENS4_9Copy_AtomIJS21_NS_6half_tEEEEvEEEvvEEEEvNT_6ParamsE,(.L_x_258 - _ZN7cutlass13device_kernelINS_4gemm6kernel13GemmUniversalIN4cute5tupleIJiiiiEEENS1_10collective13CollectiveMmaINS1_34MainloopSm90TmaGmmaWarpSpecializedILi8ENS5_IJNS4_1CILi1EEESB_SB_EEENS1_35KernelTmaWarpSpecializedCooperativeEEENS5_IJNSA_ILi128EEENSA_ILi64EEESG_EEENS_10bfloat16_tENS5_IJlSB_lEEESI_SJ_NS4_8TiledMMAINS4_8MMA_AtomIJNS4_4SM904GMMA27MMA_64x64x16_F32BF16BF16_SSILNSN_5MajorE0ELSP_0ELNSN_7ScaleInE1ELSQ_1EEEEEENS4_6LayoutINS5_IJNSA_ILi2EEESB_SB_EEENS5_IJSB_NSA_ILi0EEESW_EEEEENS5_IJNS4_10UnderscoreESZ_SZ_EEEEENS4_13SM90_TMA_LOADENS4_14ComposedLayoutINS4_7SwizzleILi3ELi4ELi3EEENS4_18smem_ptr_flag_bitsILi16EEENST_INS5_IJNSA_ILi8EEESG_EEENS5_IJSG_SB_EEEEEEEvNS4_8identityES12_S1C_vS1D_EENS_8epilogue10collective18CollectiveEpilogueINS1F_22Sm90TmaWarpSpecializedILi3ELi2ELi16ELb1ELb0EEEJSH_NS5_IJSF_NSA_ILi32EEEEEESI_SJ_SI_SJ_NS1F_6fusion15FusionCallbacksIS1J_NS1M_13LinCombEltActINS1F_6thread7SigmoidESI_fSI_fLNS_15FloatRoundStyleE2EEESH_S1L_JEEES12_NS13_INS14_ILi2ELi4ELi3EEES17_NST_INS5_IJS18_S1K_EEENS5_IJS1K_SB_EEEEEEENS4_17SM75_U32x4_LDSM_NENS4_14SM90_TMA_STOREES1Y_NS4_17SM90_U32x4_STSM_NENS4_9Copy_AtomIJS21_NS_6half_tEEEEvEEEvvEEEEvNT_6ParamsE)
        .other          _ZN7cutlass13device_kernelINS_4gemm6kernel13GemmUniversalIN4cute5tupleIJiiiiEEENS1_10collective13CollectiveMmaINS1_34MainloopSm90TmaGmmaWarpSpecializedILi8ENS5_IJNS4_1CILi1EEESB_SB_EEENS1_35KernelTmaWarpSpecializedCooperativeEEENS5_IJNSA_ILi128EEENSA_ILi64EEESG_EEENS_10bfloat16_tENS5_IJlSB_lEEESI_SJ_NS4_8TiledMMAINS4_8MMA_AtomIJNS4_4SM904GMMA27MMA_64x64x16_F32BF16BF16_SSILNSN_5MajorE0ELSP_0ELNSN_7ScaleInE1ELSQ_1EEEEEENS4_6LayoutINS5_IJNSA_ILi2EEESB_SB_EEENS5_IJSB_NSA_ILi0EEESW_EEEEENS5_IJNS4_10UnderscoreESZ_SZ_EEEEENS4_13SM90_TMA_LOADENS4_14ComposedLayoutINS4_7SwizzleILi3ELi4ELi3EEENS4_18smem_ptr_flag_bitsILi16EEENST_INS5_IJNSA_ILi8EEESG_EEENS5_IJSG_SB_EEEEEEEvNS4_8identityES12_S1C_vS1D_EENS_8epilogue10collective18CollectiveEpilogueINS1F_22Sm90TmaWarpSpecializedILi3ELi2ELi16ELb1ELb0EEEJSH_NS5_IJSF_NSA_ILi32EEEEEESI_SJ_SI_SJ_NS1F_6fusion15FusionCallbacksIS1J_NS1M_13LinCombEltActINS1F_6thread7SigmoidESI_fSI_fLNS_15FloatRoundStyleE2EEESH_S1L_JEEES12_NS13_INS14_ILi2ELi4ELi3EEES17_NST_INS5_IJS18_S1K_EEENS5_IJS1K_SB_EEEEEEENS4_17SM75_U32x4_LDSM_NENS4_14SM90_TMA_STOREES1Y_NS4_17SM90_U32x4_STSM_NENS4_9Copy_AtomIJS21_NS_6half_tEEEEvEEEvvEEEEvNT_6ParamsE,@"STO_CUDA_ENTRY STV_DEFAULT"
_ZN7cutlass13device_kernelINS_4gemm6kernel13GemmUniversalIN4cute5tupleIJiiiiEEENS1_10collective13CollectiveMmaINS1_34MainloopSm90TmaGmmaWarpSpecializedILi8ENS5_IJNS4_1CILi1EEESB_SB_EEENS1_35KernelTmaWarpSpecializedCooperativeEEENS5_IJNSA_ILi128EEENSA_ILi64EEESG_EEENS_10bfloat16_tENS5_IJlSB_lEEESI_SJ_NS4_8TiledMMAINS4_8MMA_AtomIJNS4_4SM904GMMA27MMA_64x64x16_F32BF16BF16_SSILNSN_5MajorE0ELSP_0ELNSN_7ScaleInE1ELSQ_1EEEEEENS4_6LayoutINS5_IJNSA_ILi2EEESB_SB_EEENS5_IJSB_NSA_ILi0EEESW_EEEEENS5_IJNS4_10UnderscoreESZ_SZ_EEEEENS4_13SM90_TMA_LOADENS4_14ComposedLayoutINS4_7SwizzleILi3ELi4ELi3EEENS4_18smem_ptr_flag_bitsILi16EEENST_INS5_IJNSA_ILi8EEESG_EEENS5_IJSG_SB_EEEEEEEvNS4_8identityES12_S1C_vS1D_EENS_8epilogue10collective18CollectiveEpilogueINS1F_22Sm90TmaWarpSpecializedILi3ELi2ELi16ELb1ELb0EEEJSH_NS5_IJSF_NSA_ILi32EEEEEESI_SJ_SI_SJ_NS1F_6fusion15FusionCallbacksIS1J_NS1M_13LinCombEltActINS1F_6thread7SigmoidESI_fSI_fLNS_15FloatRoundStyleE2EEESH_S1L_JEEES12_NS13_INS14_ILi2ELi4ELi3EEES17_NST_INS5_IJS18_S1K_EEENS5_IJS1K_SB_EEEEEEENS4_17SM75_U32x4_LDSM_NENS4_14SM90_TMA_STOREES1Y_NS4_17SM90_U32x4_STSM_NENS4_9Copy_AtomIJS21_NS_6half_tEEEEvEEEvvEEEEvNT_6ParamsE:
[----:B------:R-:W1:Y:S01]  /*0000*/  LDC R1, c[0x0][0x28] ;  /* 0x00000a00ff017b82 */ /* 0x000e620000000800 */
[----:B------:R-:W2:Y:S07]  /*0010*/  S2R R18, SR_TID.X ;  /* 0x0000000000127919 */ /* 0x000eae0000002100 */
[----:B------:R-:W3:Y:S01]  /*0020*/  LDC.64 R4, c[0x0][0x588] ;  /* 0x00016200ff047b82 */ /* 0x000ee20000000a00 */
[----:B------:R-:W-:Y:S01]  /*0030*/  ELECT P0, URZ, PT ;  /* 0x00000000003f782f */ /* 0x000fe20003800000 */
[----:B------:R-:W-:Y:S01]  /*0040*/  BSSY B0, `(.L_x_0) ;  /* 0x0000016000007945 */ /* 0x000fe20003800000 */
[----:B--2---:R-:W-:-:S02]  /*0050*/  SHF.R.U32.HI R6, RZ, 0x5, R18 ;  /* 0x00000005ff067819 */ /* 0x004fc40000011612 */
[----:B------:R-:W-:-:S03]  /*0060*/  SHF.R.U32.HI R2, RZ, 0x7, R18 ;  /* 0x00000007ff027819 */ /* 0x000fc60000011612 */
[----:B------:R-:W2:Y:S04]  /*0070*/  SHFL.IDX PT, R0, R6, RZ, 0x1f ;  /* 0x00001fff06007589 */ /* 0x000ea800000e0000 */
[----:B------:R4:W1:Y:S01]  /*0080*/  SHFL.IDX PT, R10, R2, RZ, 0x1f ;  /* 0x00001fff020a7589 */ /* 0x00086200000e0000 */
[----:B--2---:R-:W-:Y:S02]  /*0090*/  ISETP.NE.OR P0, PT, R0, RZ, !P0 ;  /* 0x000000ff0000720c */ /* 0x004fe40004705670 */
[----:B------:R-:W-:-:S11]  /*00a0*/  SHF.R.S32.HI R3, RZ, 0x1f, R0 ;  /* 0x0000001fff037819 */ /* 0x000fd60000011400 */
[----:B-1-34-:R-:W-:Y:S05]  /*00b0*/  @P0 BRA `(.L_x_1) ;  /* 0x0000000000380947 */ /* 0x01afea0003800000 */
[----:B------:R-:W-:Y:S02]  /*00c0*/  ULDC.64 UR4, c[0x0][0x198] ;  /* 0x0000660000047ab9 */ /* 0x000fe40000000a00 */
[----:B------:R-:W-:Y:S02]  /*00d0*/  UIADD3 UR6, UP0, UR4, 0xf0, URZ ;  /* 0x000000f004067890 */ /* 0x000fe4000ff1e03f */
[----:B------:R-:W-:Y:S02]  /*00e0*/  UIADD3 UR8, UP1, UR4, 0x1f0, URZ ;  /* 0x000001f004087890 */ /* 0x000fe4000ff3e03f */
[----:B------:R-:W-:Y:S02]  /*00f0*/  UIADD3 UR10, UP2, UR4, 0x3f0, URZ ;  /* 0x000003f0040a7890 */ /* 0x000fe4000ff5e03f */
[----:B------:R-:W-:Y:S02]  /*0100*/  UIADD3 UR4, UP3, UR4, 0x4f0, URZ ;  /* 0x000004f004047890 */ /* 0x000fe4000ff7e03f */
[----:B------:R-:W-:-:S02]  /*0110*/  UIADD3.X UR7, URZ, UR5, URZ, UP0, !UPT ;  /* 0x000000053f077290 */ /* 0x000fc400087fe43f */
[----:B------:R-:W-:Y:S02]  /*0120*/  UIADD3.X UR9, URZ, UR5, URZ, UP1, !UPT ;  /* 0x000000053f097290 */ /* 0x000fe40008ffe43f */
[----:B------:R-:W-:Y:S02]  /*0130*/  UIADD3.X UR11, URZ, UR5, URZ, UP2, !UPT ;  /* 0x000000053f0b7290 */ /* 0x000fe400097fe43f */
[----:B------:R-:W-:-:S03]  /*0140*/  UIADD3.X UR5, URZ, UR5, URZ, UP3, !UPT ;  /* 0x000000053f057290 */ /* 0x000fc60009ffe43f */
[----:B------:R1:W-:Y:S02]  /*0150*/  UTMACCTL.PF [UR6] ;  /* 0x00000000060079b9 */ /* 0x0003e40008040000 */
[----:B------:R1:W-:Y:S02]  /*0160*/  UTMACCTL.PF [UR8] ;  /* 0x00000000080079b9 */ /* 0x0003e40008040000 */
[----:B------:R1:W-:Y:S02]  /*0170*/  UTMACCTL.PF [UR10] ;  /* 0x000000000a0079b9 */ /* 0x0003e40008040000 */
[----:B------:R1:W-:Y:S02]  /*0180*/  UTMACCTL.PF [UR4] ;  /* 0x00000000040079b9 */ /* 0x0003e40008040000 */
[----:B-1----:R-:W-:Y:S01]  /*0190*/  NOP ;  /* 0x0000000000007918 */ /* 0x002fe20000000000 */
.L_x_1:
[----:B------:R-:W-:Y:S05]  /*01a0*/  BSYNC B0 ;  /* 0x0000000000007941 */ /* 0x000fea0003800000 */
.L_x_0:
[----:B------:R-:W-:Y:S01]  /*01b0*/  ULDC.64 UR4, c[0x0][0x590] ;  /* 0x0001640000047ab9 */ /* 0x000fe20000000a00 */
[----:B------:R-:W-:Y:S01]  /*01c0*/  LEA.HI R3, R3, R0, RZ, 0x2 ;  /* 0x0000000003037211 */ /* 0x000fe200078f10ff */
[----:B------:R-:W-:Y:S01]  /*01d0*/  ULDC.64 UR54, c[0x0][0x208] ;  /* 0x0000820000367ab9 */ /* 0x000fe20000000a00 */
[----:B------:R-:W-:Y:S01]  /*01e0*/  ISETP.NE.U32.AND P2, PT, RZ, UR4, PT ;  /* 0x00000004ff007c0c */ /* 0x000fe2000bf45070 */
[----:B------:R-:W-:Y:S01]  /*01f0*/  IMAD.MOV.U32 R2, RZ, RZ, R4 ;  /* 0x000000ffff027224 */ /* 0x000fe200078e0004 */
[----:B------:R-:W-:Y:S02]  /*0200*/  LOP3.LUT R3, R3, 0xfffffffc, RZ, 0xc0, !PT ;  /* 0xfffffffc03037812 */ /* 0x000fe400078ec0ff */
[----:B------:R-:W-:Y:S02]  /*0210*/  ISETP.NE.AND.EX P3, PT, RZ, UR5, PT, P2 ;  /* 0x00000005ff007c0c */ /* 0x000fe4000bf65320 */
[----:B------:R-:W-:Y:S01]  /*0220*/  PRMT R7, RZ, 0x7610, R7 ;  /* 0x00007610ff077816 */ /* 0x000fe20000000007 */
[----:B------:R-:W-:-:S02]  /*0230*/  IMAD.IADD R0, R0, 0x1, -R3 ;  /* 0x0000000100007824 */ /* 0x000fc400078e0a03 */
[----:B------:R-:W-:-:S08]  /*0240*/  IMAD.MOV.U32 R3, RZ, RZ, R5 ;  /* 0x000000ffff037224 */ /* 0x000fd000078e0005 */
[----:B------:R-:W-:Y:S05]  /*0250*/  @P3 BRA `(.L_x_2) ;  /* 0x0000000000303947 */ /* 0x000fea0003800000 */
[----:B------:R-:W-:Y:S02]  /*0260*/  ULDC.64 UR6, c[0x0][0x588] ;  /* 0x0001620000067ab9 */ /* 0x000fe40000000a00 */
[----:B------:R-:W-:-:S04]  /*0270*/  ISETP.NE.U32.AND P0, PT, RZ, UR6, PT ;  /* 0x00000006ff007c0c */ /* 0x000fc8000bf05070 */
[----:B------:R-:W-:-:S13]  /*0280*/  ISETP.NE.AND.EX P0, PT, RZ, UR7, PT, P0 ;  /* 0x00000007ff007c0c */ /* 0x000fda000bf05300 */
[----:B------:R-:W-:Y:S05]  /*0290*/  @!P0 BRA `(.L_x_3) ;  /* 0x0000000000108947 */ /* 0x000fea0003800000 */
[----:B------:R-:W2:Y:S02]  /*02a0*/  LDG.E R7, desc[UR54][R2.64] ;  /* 0x0000003602077981 */ /* 0x000ea4000c1e1900 */
[----:B--2---:R-:W-:Y:S02]  /*02b0*/  FSETP.NEU.AND P1, PT, R7, RZ, PT ;  /* 0x000000ff0700720b */ /* 0x004fe40003f2d000 */
[----:B------:R-:W-:Y:S01]  /*02c0*/  MOV R7, 0x1 ;  /* 0x0000000100077802 */ /* 0x000fe20000000f00 */
[----:B------:R-:W-:Y:S10]  /*02d0*/  BRA `(.L_x_2) ;  /* 0x0000000000107947 */ /* 0x000ff40003800000 */
.L_x_3:
[----:B------:R-:W-:Y:S01]  /*02e0*/  ULDC UR6, c[0x0][0x580] ;  /* 0x0001600000067ab9 */ /* 0x000fe20000000800 */
[----:B------:R-:W-:Y:S01]  /*02f0*/  IMAD.MOV.U32 R7, RZ, RZ, 0x1 ;  /* 0x00000001ff077424 */ /* 0x000fe200078e00ff */
[----:B------:R-:W-:Y:S02]  /*0300*/  FSETP.NEU.AND P1, PT, RZ, UR6, PT ;  /* 0x00000006ff007c0b */ /* 0x000fe4000bf2d000 */
[----:B------:R-:W-:-:S11]  /*0310*/  CS2R R2, SRZ ;  /* 0x0000000000027805 */ /* 0x000fd6000001ff00 */
.L_x_2:
[----:B------:R-:W-:Y:S02]  /*0320*/  ISETP.NE.U32.AND P4, PT, R2, RZ, PT ;  /* 0x000000ff0200720c */ /* 0x000fe40003f85070 */
[----:B------:R-:W-:Y:S02]  /*0330*/  ISETP.NE.AND.EX P5, PT, RZ, UR5, PT, P2 ;  /* 0x00000005ff007c0c */ /* 0x000fe4000bfa5320 */
[----:B------:R-:W-:Y:S02]  /*0340*/  ISETP.NE.AND.EX P2, PT, R3, RZ, PT, P4 ;  /* 0x000000ff0300720c */ /* 0x000fe40003f45340 */
[----:B------:R-:W-:-:S11]  /*0350*/  PLOP3.LUT P0, PT, PT, PT, PT, 0x8, 0x0 ;  /* 0x000000000000781c */ /* 0x000fd60003f0e170 */
[----:B------:R-:W-:Y:S05]  /*0360*/  @P2 BRA P5, `(.L_x_4) ;  /* 0x0000000000342947 */ /* 0x000fea0002800000 */
[----:B------:R-:W-:-:S04]  /*0370*/  ISETP.NE.U32.AND P0, PT, RZ, UR4, PT ;  /* 0x00000004ff007c0c */ /* 0x000fc8000bf05070 */
[----:B------:R-:W-:-:S13]  /*0380*/  ISETP.NE.AND.EX P0, PT, RZ, UR5, PT, P0 ;  /* 0x00000005ff007c0c */ /* 0x000fda000bf05300 */
[----:B------:R-:W-:Y:S05]  /*0390*/  @!P0 BRA `(.L_x_5) ;  /* 0x0000000000248947 */ /* 0x000fea0003800000 */
[----:B------:R-:W-:Y:S02]  /*03a0*/  PRMT R7, R7, 0x9910, RZ ;  /* 0x0000991007077816 */ /* 0x000fe400000000ff */
[----:B------:R-:W-:Y:S02]  /*03b0*/  ISETP.NE.U32.AND P0, PT, R2, RZ, PT ;  /* 0x000000ff0200720c */ /* 0x000fe40003f05070 */
[----:B------:R-:W-:Y:S02]  /*03c0*/  ISETP.NE.AND P2, PT, R7, RZ, PT ;  /* 0x000000ff0700720c */ /* 0x000fe40003f45270 */
[----:B------:R-:W-:Y:S02]  /*03d0*/  ISETP.NE.AND.EX P0, PT, R3, RZ, PT, P0 ;  /* 0x000000ff0300720c */ /* 0x000fe40003f05300 */
[----:B------:R-:W-:-:S09]  /*03e0*/  SEL R2, RZ, 0xffffffff, P1 ;  /* 0xffffffffff027807 */ /* 0x000fd20000800000 */
[----:B------:R-:W-:-:S04]  /*03f0*/  @!P2 SEL R2, RZ, 0xffffffff, P0 ;  /* 0xffffffffff02a807 */ /* 0x000fc80000000000 */
[----:B------:R-:W-:-:S04]  /*0400*/  LOP3.LUT R2, R2, 0x1, RZ, 0xc0, !PT ;  /* 0x0000000102027812 */ /* 0x000fc800078ec0ff */
[----:B------:R-:W-:Y:S01]  /*0410*/  ISETP.EQ.U32.AND P0, PT, R2, 0x1, PT ;  /* 0x000000010200780c */ /* 0x000fe20003f02070 */
[----:B------:R-:W-:-:S12]  /*0420*/  BRA `(.L_x_4) ;  /* 0x0000000000047947 */ /* 0x000fd80003800000 */
.L_x_5:
[----:B------:R-:W-:-:S13]  /*0430*/  PLOP3.LUT P0, PT, P1, PT, PT, 0x8, 0x0 ;  /* 0x000000000000781c */ /* 0x000fda0000f0e170 */
.L_x_4:
[----:B------:R-:W1:Y:S02]  /*0440*/  SHFL.IDX PT, R2, R6, RZ, 0x1f ;  /* 0x00001fff06027589 */ /* 0x000e6400000e0000 */
[----:B-1----:R-:W-:-:S13]  /*0450*/  ISETP.NE.AND P1, PT, R2, RZ, PT ;  /* 0x000000ff0200720c */ /* 0x002fda0003f25270 */
[----:B------:R-:W-:Y:S05]  /*0460*/  @P1 BRA `(.L_x_6) ;  /* 0x0000000000841947 */ /* 0x000fea0003800000 */
[----:B------:R-:W-:Y:S01]  /*0470*/  ELECT P1, URZ, PT ;  /* 0x00000000003f782f */ /* 0x000fe20003820000 */
[----:B------:R-:W-:-:S12]  /*0480*/  BSSY B0, `(.L_x_6) ;  /* 0x000001f000007945 */ /* 0x000fd80003800000 */
[----:B------:R-:W-:Y:S05]  /*0490*/  @!P1 BRA `(.L_x_7) ;  /* 0x0000000000749947 */ /* 0x000fea0003800000 */
[----:B------:R-:W1:Y:S01]  /*04a0*/  S2UR UR8, SR_CgaCtaId ;  /* 0x00000000000879c3 */ /* 0x000e620000008800 */
[----:B------:R-:W-:Y:S01]  /*04b0*/  UMOV UR4, 0x400 ;  /* 0x0000040000047882 */ /* 0x000fe20000000000 */
[----:B------:R-:W-:Y:S01]  /*04c0*/  UMOV UR5, 0x1 ;  /* 0x0000000100057882 */ /* 0x000fe20000000000 */
[----:B------:R-:W-:Y:S02]  /*04d0*/  UMOV UR6, 0x100 ;  /* 0x0000010000067882 */ /* 0x000fe40000000000 */
[----:B------:R-:W-:-:S04]  /*04e0*/  UIADD3 UR6, -UR6, 0x100000, URZ ;  /* 0x0010000006067890 */ /* 0x000fc8000fffe13f */
[----:B------:R-:W-:Y:S02]  /*04f0*/  USHF.L.U32 UR7, UR6, 0xb, URZ ;  /* 0x0000000b06077899 */ /* 0x000fe4000800063f */
[----:B------:R-:W-:Y:S02]  /*0500*/  USHF.L.U32 UR6, UR6, 0x1, URZ ;  /* 0x0000000106067899 */ /* 0x000fe4000800063f */
[----:B-1----:R-:W-:Y:S02]  /*0510*/  ULEA UR8, UR8, UR4, 0x18 ;  /* 0x0000000408087291 */ /* 0x002fe4000f8ec03f */
[----:B------:R-:W-:-:S04]  /*0520*/  UIADD3 UR4, -UR5, 0x100000, URZ ;  /* 0x0010000005047890 */ /* 0x000fc8000fffe13f */
[----:B------:R-:W-:Y:S02]  /*0530*/  USHF.L.U32 UR5, UR4, 0xb, URZ ;  /* 0x0000000b04057899 */ /* 0x000fe4000800063f */
[----:B------:R-:W-:Y:S01]  /*0540*/  USHF.L.U32 UR4, UR4, 0x1, URZ ;  /* 0x0000000104047899 */ /* 0x000fe2000800063f */
[----:B------:R-:W1:Y:S11]  /*0550*/  FENCE.VIEW.ASYNC.S ;  /* 0x00000000000073c6 */ /* 0x000e760000000000 */
[----:B-1----:R1:W2:Y:S01]  /*0560*/  SYNCS.EXCH.64 URZ, [UR8], UR4 ;  /* 0x00000004083f75b2 */ /* 0x0022a20008000100 */
[----:B------:R1:W3:Y:S01]  /*0570*/  SYNCS.EXCH.64 URZ, [UR8+0x40], UR6 ;  /* 0x00004006083f75b2 */ /* 0x0002e20008000100 */
[----:B------:R1:W4:Y:S01]  /*0580*/  SYNCS.EXCH.64 URZ, [UR8+0x8], UR4 ;  /* 0x00000804083f75b2 */ /* 0x0003220008000100 */
[----:B------:R1:W1:Y:S01]  /*0590*/  SYNCS.EXCH.64 URZ, [UR8+0x48], UR6 ;  /* 0x00004806083f75b2 */ /* 0x0002620008000100 */
        /* <DEDUP_REMOVED lines=12> */
[----:B------:R-:W-:Y:S01]  /*0660*/  NOP ;  /* 0x0000000000007918 */ /* 0x000fe20000000000 */
.L_x_7:
[----:B-1----:R-:W-:Y:S05]  /*0670*/  BSYNC B0 ;  /* 0x0000000000007941 */ /* 0x002fea0003800000 */
.L_x_6:
[----:B------:R-:W1:Y:S01]  /*0680*/  SHFL.IDX PT, R3, R6, RZ, 0x1f ;  /* 0x00001fff06037589 */ /* 0x000e6200000e0000 */
[----:B------:R-:W2:Y:S01]  /*0690*/  LDC R2, c[0x0][0x904] ;  /* 0x00024100ff027b82 */ /* 0x000ea20000000800 */
[----:B------:R-:W-:Y:S01]  /*06a0*/  NOP ;  /* 0x0000000000007918 */ /* 0x000fe20000000000 */
[----:B-1----:R-:W-:-:S13]  /*06b0*/  ISETP.NE.AND P1, PT, R3, RZ, PT ;  /* 0x000000ff0300720c */ /* 0x002fda0003f25270 */
[----:B------:R-:W-:Y:S05]  /*06c0*/  @P1 BRA `(.L_x_8) ;  /* 0x0000000000501947 */ /* 0x000fea0003800000 */
[----:B------:R-:W1:Y:S01]  /*06d0*/  S2UR UR5, SR_CgaCtaId ;  /* 0x00000000000579c3 */ /* 0x000e620000008800 */
[----:B------:R-:W-:Y:S01]  /*06e0*/  UMOV UR4, 0x400 ;  /* 0x0000040000047882 */ /* 0x000fe20000000000 */
[----:B------:R-:W-:Y:S01]  /*06f0*/  UMOV UR6, 0x20 ;  /* 0x0000002000067882 */ /* 0x000fe20000000000 */
[----:B------:R-:W-:Y:S01]  /*0700*/  UMOV UR7, 0x100 ;  /* 0x0000010000077882 */ /* 0x000fe20000000000 */
[----:B------:R-:W-:Y:S01]  /*0710*/  ELECT P1, URZ, PT ;  /* 0x00000000003f782f */ /* 0x000fe20003820000 */
[----:B-1----:R-:W-:Y:S02]  /*0720*/  ULEA UR8, UR5, UR4, 0x18 ;  /* 0x0000000405087291 */ /* 0x002fe4000f8ec03f */
[----:B------:R-:W-:-:S04]  /*0730*/  UIADD3 UR4, -UR6, 0x100000, URZ ;  /* 0x0010000006047890 */ /* 0x000fc8000fffe13f */
[----:B------:R-:W-:Y:S02]  /*0740*/  USHF.L.U32 UR5, UR4, 0xb, URZ ;  /* 0x0000000b04057899 */ /* 0x000fe4000800063f */
[----:B------:R-:W-:Y:S02]  /*0750*/  USHF.L.U32 UR4, UR4, 0x1, URZ ;  /* 0x0000000104047899 */ /* 0x000fe4000800063f */
[----:B------:R-:W-:-:S04]  /*0760*/  UIADD3 UR6, -UR7, 0x100000, URZ ;  /* 0x0010000007067890 */ /* 0x000fc8000fffe13f */
[----:B------:R-:W-:Y:S02]  /*0770*/  USHF.L.U32 UR7, UR6, 0xb, URZ ;  /* 0x0000000b06077899 */ /* 0x000fe4000800063f */
[----:B------:R-:W-:Y:S01]  /*0780*/  USHF.L.U32 UR6, UR6, 0x1, URZ ;  /* 0x0000000106067899 */ /* 0x000fe2000800063f */
[----:B------:R-:W1:Y:S03]  /*0790*/  FENCE.VIEW.ASYNC.S ;  /* 0x00000000000073c6 */ /* 0x000e660000000000 */
[----:B-1----:R1:W1:Y:S08]  /*07a0*/  SYNCS.EXCH.64 URZ, [UR8+0x80], UR4 ;  /* 0x00008004083f75b2 */ /* 0x0022700008000100 */
[----:B------:R1:W1:Y:S01]  /*07b0*/  SYNCS.EXCH.64 URZ, [UR8+0x98], UR6 ;  /* 0x00009806083f75b2 */ /* 0x0002620008000100 */
[----:B------:R1:W1:Y:S01]  /*07c0*/  SYNCS.EXCH.64 URZ, [UR8+0x88], UR4 ;  /* 0x00008804083f75b2 */ /* 0x0002620008000100 */
[----:B------:R1:W1:Y:S01]  /*07d0*/  SYNCS.EXCH.64 URZ, [UR8+0xa0], UR6 ;  /* 0x0000a006083f75b2 */ /* 0x0002620008000100 */
[----:B------:R1:W1:Y:S01]  /*07e0*/  SYNCS.EXCH.64 URZ, [UR8+0x90], UR4 ;  /* 0x00009004083f75b2 */ /* 0x0002620008000100 */
[----:B------:R1:W1:Y:S01]  /*07f0*/  SYNCS.EXCH.64 URZ, [UR8+0xa8], UR6 ;  /* 0x0000a806083f75b2 */ /* 0x0002620008000100 */
[----:B------:R-:W-:Y:S01]  /*0800*/  NOP ;  /* 0x0000000000007918 */ /* 0x000fe20000000000 */
.L_x_8:
[----:B------:R-:W5:Y:S01]  /*0810*/  SHFL.IDX PT, R6, R6, RZ, 0x1f ;  /* 0x00001fff06067589 */ /* 0x000f6200000e0000 */
[----:B--2---:R-:W-:Y:S02]  /*0820*/  ISETP.NE.AND P6, PT, R2, 0x1, PT ;  /* 0x000000010200780c */ /* 0x004fe40003fc5270 */
[----:B------:R-:W-:Y:S01]  /*0830*/  ELECT P1, URZ, PT ;  /* 0x00000000003f782f */ /* 0x000fe20003820000 */
[----:B------:R-:W2:Y:S01]  /*0840*/  S2UR UR42, SR_CgaCtaId ;  /* 0x00000000002a79c3 */ /* 0x000ea20000008800 */
[----:B------:R-:W3:Y:S01]  /*0850*/  S2R R3, SR_CTAID.Y ;  /* 0x0000000000037919 */ /* 0x000ee20000002600 */
[----:B-1----:R-:W-:Y:S01]  /*0860*/  UMOV UR4, 0x20 ;  /* 0x0000002000047882 */ /* 0x002fe20000000000 */
[----:B------:R-:W-:Y:S01]  /*0870*/  ISETP.NE.AND P4, PT, R0, RZ, PT ;  /* 0x000000ff0000720c */ /* 0x000fe20003f85270 */
[----:B------:R-:W-:Y:S01]  /*0880*/  NOP ;  /* 0x0000000000007918 */ /* 0x000fe20000000000 */
[----:B------:R-:W1:Y:S01]  /*0890*/  S2R R8, SR_CTAID.X ;  /* 0x0000000000087919 */ /* 0x000e620000002500 */
[----:B------:R-:W-:Y:S01]  /*08a0*/  P2R R7, PR, RZ, 0x40 ;  /* 0x00000040ff077803 */ /* 0x000fe20000000000 */
[----:B------:R-:W-:Y:S01]  /*08b0*/  IMAD.MOV.U32 R9, RZ, RZ, RZ ;  /* 0x000000ffff097224 */ /* 0x000fe200078e00ff */
[----:B------:R-:W-:Y:S02]  /*08c0*/  BSSY B6, `(.L_x_9) ;  /* 0x0000904000067945 */ /* 0x000fe40003800000 */
[----:B------:R-:W1:Y:S01]  /*08d0*/  @P6 LDC R17, c[0x0][0x10] ;  /* 0x00000400ff116b82 */ /* 0x000e620000000800 */
[----:B------:R-:W-:-:S07]  /*08e0*/  @P6 IMAD.MOV.U32 R7, RZ, RZ, RZ ;  /* 0x000000ffff076224 */ /* 0x000fce00078e00ff */
[----:B------:R-:W4:Y:S01]  /*08f0*/  @!P6 LDC R11, c[0x0][0xc] ;  /* 0x00000300ff0beb82 */ /* 0x000f220000000800 */
[----:B-----5:R-:W-:Y:S02]  /*0900*/  ISETP.NE.OR P2, PT, R6, RZ, !P1 ;  /* 0x000000ff0600720c */ /* 0x020fe40004f45670 */
[----:B------:R-:W-:-:S04]  /*0910*/  ISETP.EQ.OR P1, PT, R0, 0x3, !P4 ;  /* 0x000000030000780c */ /* 0x000fc80006722670 */
[----:B------:R-:W-:-:S04]  /*0920*/  ISETP.EQ.AND P1, PT, R10, RZ, P1 ;  /* 0x000000ff0a00720c */ /* 0x000fc80000f22270 */
[----:B------:R-:W-:Y:S01]  /*0930*/  SEL R22, RZ, 0x1, !P1 ;  /* 0x00000001ff167807 */ /* 0x000fe20004800000 */
[----:B---3--:R-:W-:Y:S02]  /*0940*/  @P6 IMAD.MOV.U32 R6, RZ, RZ, R3 ;  /* 0x000000ffff066224 */ /* 0x008fe400078e0003 */
[----:B------:R-:W-:Y:S01]  /*0950*/  VOTEU.ALL UP0, P2 ;  /* 0x00000000003f7886 */ /* 0x000fe20001000000 */
[----:B------:R-:W-:Y:S01]  /*0960*/  VOTEU.ALL UP1, P2 ;  /* 0x00000000003f7886 */ /* 0x000fe20001020000 */
[----:B-1----:R-:W-:Y:S01]  /*0970*/  @P6 IMAD.WIDE.U32 R16, R8, R17, R6 ;  /* 0x0000001108106225 */ /* 0x002fe200078e0006 */
[----:B------:R-:W-:Y:S02]  /*0980*/  @P6 MOV R7, RZ ;  /* 0x000000ff00076202 */ /* 0x000fe40000000f00 */
[----:B------:R-:W-:Y:S01]  /*0990*/  @!UP0 UMOV UR6, 0x400 ;  /* 0x0000040000068882 */ /* 0x000fe20000000000 */
[----:B------:R-:W-:-:S04]  /*09a0*/  @!UP0 UIADD3 UR4, -UR4, 0x100000, URZ ;  /* 0x0010000004048890 */ /* 0x000fc8000fffe13f */
[----:B------:R-:W-:Y:S02]  /*09b0*/  @!UP0 USHF.L.U32 UR5, UR4, 0xb, URZ ;  /* 0x0000000b04058899 */ /* 0x000fe4000800063f */
[----:B------:R-:W-:Y:S02]  /*09c0*/  @!UP0 USHF.L.U32 UR4, UR4, 0x1, URZ ;  /* 0x0000000104048899 */ /* 0x000fe4000800063f */
[----:B--2---:R-:W-:Y:S01]  /*09d0*/  @!UP0 ULEA UR8, UR42, UR6, 0x18 ;  /* 0x000000062a088291 */ /* 0x004fe2000f8ec03f */
[----:B------:R-:W-:Y:S01]  /*09e0*/  @P6 IMAD.IADD R17, R17, 0x1, R7 ;  /* 0x0000000111116824 */ /* 0x000fe200078e0207 */
[----:B------:R-:W-:Y:S01]  /*09f0*/  VOTEU.ALL UP0, P2 ;  /* 0x00000000003f7886 */ /* 0x000fe20001000000 */
[C---:B------:R-:W-:Y:S01]  /*0a00*/  ISETP.NE.AND P2, PT, R10.reuse, RZ, PT ;  /* 0x000000ff0a00720c */ /* 0x040fe20003f45270 */
[----:B------:R-:W-:Y:S01]  /*0a10*/  ULDC UR6, c[0x0][0xc] ;  /* 0x0000030000067ab9 */ /* 0x000fe20000000800 */
[----:B------:R-:W-:Y:S01]  /*0a20*/  ULDC UR7, c[0x0][0x10] ;  /* 0x0000040000077ab9 */ /* 0x000fe20000000800 */
[----:B------:R-:W-:Y:S01]  /*0a30*/  VIADD R10, R10, 0xffffffff ;  /* 0xffffffff0a0a7836 */ /* 0x000fe20000000000 */
[----:B------:R-:W-:Y:S01]  /*0a40*/  ISETP.EQ.AND P5, PT, R0, 0x2, !P2 ;  /* 0x000000020000780c */ /* 0x000fe200057a2270 */
[----:B----4-:R-:W-:-:S03]  /*0a50*/  @!P6 IMAD.WIDE.U32 R6, R11, R3, R8 ;  /* 0x000000030b06e225 */ /* 0x010fc600078e0008 */
[----:B------:R-:W-:Y:S01]  /*0a60*/  ISETP.GE.U32.AND P1, PT, R10, 0x2, PT ;  /* 0x000000020a00780c */ /* 0x000fe20003f26070 */
[----:B------:R-:W1:Y:S02]  /*0a70*/  FENCE.VIEW.ASYNC.S ;  /* 0x00000000000073c6 */ /* 0x000e640000000000 */
[----:B-1----:R-:W1:Y:S01]  /*0a80*/  @!UP0 SYNCS.EXCH.64 URZ, [UR8+0xb0], UR4 ;  /* 0x0000b004083f85b2 */ /* 0x002e620008000100 */
[----:B------:R-:W-:Y:S01]  /*0a90*/  SEL R19, RZ, 0x1, !P5 ;  /* 0x00000001ff137807 */ /* 0x000fe20006800000 */
[----:B------:R-:W-:Y:S01]  /*0aa0*/  @!P6 IMAD.MOV.U32 R17, RZ, RZ, R7 ;  /* 0x000000ffff11e224 */ /* 0x000fe200078e0007 */
[----:B------:R-:W-:Y:S02]  /*0ab0*/  @!P6 MOV R16, R6 ;  /* 0x000000060010e202 */ /* 0x000fe40000000f00 */
[----:B------:R-:W-:Y:S02]  /*0ac0*/  SEL R19, R19, 0x2, P1 ;  /* 0x0000000213137807 */ /* 0x000fe40000800000 */
[----:B------:R-:W-:Y:S01]  /*0ad0*/  SEL R22, R22, 0x2, P1 ;  /* 0x0000000216167807 */ /* 0x000fe20000800000 */
[----:B------:R2:W1:Y:S01]  /*0ae0*/  @!UP1 SYNCS.EXCH.64 URZ, [UR8+0xb8], UR4 ;  /* 0x0000b804083f95b2 */ /* 0x0004620008000100 */
[----:B------:R-:W-:Y:S01]  /*0af0*/  NOP ;  /* 0x0000000000007918 */ /* 0x000fe20000000000 */
[----:B--2---:R-:W-:-:S03]  /*0b00*/  UIMAD.WIDE.U32 UR4, UR6, UR7, URZ ;  /* 0x00000007060472a5 */ /* 0x004fc6000f8e003f */
[----:B------:R-:W-:Y:S02]  /*0b10*/  ULDC UR6, c[0x0][0x14] ;  /* 0x0000050000067ab9 */ /* 0x000fe40000000800 */
[----:B------:R-:W-:Y:S02]  /*0b20*/  UIMAD.WIDE.U32 UR36, UR4, UR6, URZ ;  /* 0x00000006042472a5 */ /* 0x000fe4000f8e003f */
[----:B------:R-:W-:-:S04]  /*0b30*/  UIMAD UR41, UR5, UR6, URZ ;  /* 0x00000006052972a4 */ /* 0x000fc8000f8e023f */
[----:B------:R-:W-:Y:S01]  /*0b40*/  UIADD3 UR41, UR37, UR41, URZ ;  /* 0x0000002925297290 */ /* 0x000fe2000fffe03f */
[----:B-1----:R-:W-:Y:S06]  /*0b50*/  BAR.SYNC.DEFER_BLOCKING 0x0 ;  /* 0x0000000000007b1d */ /* 0x002fec0000010000 */
[----:B------:R-:W-:Y:S05]  /*0b60*/  @!P2 BRA `(.L_x_10) ;  /* 0x000000640010a947 */ /* 0x000fea0003800000 */
[----:B------:R-:W-:-:S13]  /*0b70*/  ISETP.GT.U32.AND P0, PT, R10, 0x1, PT ;  /* 0x000000010a00780c */ /* 0x000fda0003f04070 */
[----:B------:R-:W-:Y:S05]  /*0b80*/  @P0 BRA `(.L_x_11) ;  /* 0x0000008c005c0947 */ /* 0x000fea0003800000 */
[----:B------:R-:W-:Y:S01]  /*0b90*/  ULDC.64 UR4, c[0x0][0x8f8] ;  /* 0x00023e0000047ab9 */ /* 0x000fe20000000a00 */
[----:B------:R-:W-:Y:S01]  /*0ba0*/  UMOV UR47, 0xffffffff ;  /* 0xffffffff002f7882 */ /* 0x000fe20000000000 */
[----:B------:R-:W-:Y:S01]  /*0bb0*/  ISETP.GE.U32.AND P0, PT, R16, UR4, PT ;  /* 0x0000000410007c0c */ /* 0x000fe2000bf06070 */
[----:B------:R-:W-:Y:S01]  /*0bc0*/  IMAD.MOV.U32 R23, RZ, RZ, -0x1 ;  /* 0xffffffffff177424 */ /* 0x000fe200078e00ff */
[----:B------:R-:W-:Y:S01]  /*0bd0*/  PRMT R56, RZ, 0x7610, R56 ;  /* 0x00007610ff387816 */ /* 0x000fe20000000038 */
[----:B------:R-:W-:Y:S01]  /*0be0*/  IMAD.MOV.U32 R60, RZ, RZ, -0x1 ;  /* 0xffffffffff3c7424 */ /* 0x000fe200078e00ff */
[----:B------:R-:W-:Y:S02]  /*0bf0*/  ISETP.GE.U32.AND.EX P0, PT, R17, UR5, PT, P0 ;  /* 0x0000000511007c0c */ /* 0x000fe4000bf06100 */
[----:B------:R-:W-:-:S11]  /*0c00*/  PRMT R0, RZ, 0x7610, R0 ;  /* 0x00007610ff007816 */ /* 0x000fd60000000000 */
[----:B------:R-:W-:Y:S05]  /*0c10*/  @P0 BRA `(.L_x_12) ;  /* 0x0000000400600947 */ /* 0x000fea0003800000 */
[----:B------:R-:W1:Y:S01]  /*0c20*/  LDC.64 R14, c[0x0][0x8d0] ;  /* 0x00023400ff0e7b82 */ /* 0x000e620000000a00 */
[----:B------:R-:W-:Y:S01]  /*0c30*/  MOV R4, R16 ;  /* 0x0000001000047202 */ /* 0x000fe20000000f00 */
[----:B------:R-:W-:-:S06]  /*0c40*/  IMAD.MOV.U32 R5, RZ, RZ, R17 ;  /* 0x000000ffff057224 */ /* 0x000fcc00078e0011 */
[----:B------:R-:W2:Y:S08]  /*0c50*/  LDC R0, c[0x0][0x8d8] ;  /* 0x00023600ff007b82 */ /* 0x000eb00000000800 */
[----:B------:R-:W3:Y:S01]  /*0c60*/  LDC.64 R20, c[0x0][0x8c8] ;  /* 0x00023200ff147b82 */ /* 0x000ee20000000a00 */
[----:B-1----:R-:W-:-:S04]  /*0c70*/  ISETP.NE.U32.AND P0, PT, R14, RZ, PT ;  /* 0x000000ff0e00720c */ /* 0x002fc80003f05070 */
[----:B------:R-:W-:-:S13]  /*0c80*/  ISETP.NE.AND.EX P0, PT, R15, RZ, PT, P0 ;  /* 0x000000ff0f00720c */ /* 0x000fda0003f05300 */
[----:B--23--:R-:W-:Y:S05]  /*0c90*/  @!P0 BRA `(.L_x_13) ;  /* 0x0000000000288947 */ /* 0x00cfea0003800000 */
[----:B------:R-:W1:Y:S02]  /*0ca0*/  LDC R11, c[0x0][0x8dc] ;  /* 0x00023700ff0b7b82 */ /* 0x000e640000000800 */
[----:B-1----:R-:W-:-:S05]  /*0cb0*/  IADD3 R11, P0, R16, R11, RZ ;  /* 0x0000000b100b7210 */ /* 0x002fca0007f1e0ff */
[----:B------:R-:W-:-:S04]  /*0cc0*/  IMAD.X R13, RZ, RZ, R17, P0 ;  /* 0x000000ffff0d7224 */ /* 0x000fc800000e0611 */
[----:B------:R-:W-:-:S04]  /*0cd0*/  IMAD.WIDE.U32 R4, R13, R14, RZ ;  /* 0x0000000e0d047225 */ /* 0x000fc800078e00ff */
[----:B------:R-:W-:-:S04]  /*0ce0*/  IMAD.WIDE.U32 R6, P0, R11, R15, R4 ;  /* 0x0000000f0b067225 */ /* 0x000fc80007800004 */
[----:B------:R-:W-:Y:S01]  /*0cf0*/  IMAD.WIDE.U32 R4, R11, R14, RZ ;  /* 0x0000000e0b047225 */ /* 0x000fe200078e00ff */
[----:B------:R-:W-:-:S03]  /*0d00*/  MOV R10, R7 ;  /* 0x00000007000a7202 */ /* 0x000fc60000000f00 */
[----:B------:R-:W-:Y:S01]  /*0d10*/  IMAD.X R11, RZ, RZ, RZ, P0 ;  /* 0x000000ffff0b7224 */ /* 0x000fe200000e06ff */
[----:B------:R-:W-:-:S05]  /*0d20*/  IADD3 RZ, P0, R5, R6, RZ ;  /* 0x0000000605ff7210 */ /* 0x000fca0007f1e0ff */
[----:B------:R-:W-:-:S08]  /*0d30*/  IMAD.WIDE.U32.X R4, R13, R15, R10, P0 ;  /* 0x0000000f0d047225 */ /* 0x000fd000000e040a */
.L_x_13:
[-CC-:B------:R-:W-:Y:S01]  /*0d40*/  SHF.R.U64 R25, R4, R0.reuse, R5.reuse ;  /* 0x0000000004197219 */ /* 0x180fe20000001205 */
[----:B------:R-:W1:Y:S01]  /*0d50*/  LDC.64 R26, c[0x0][0x8e8] ;  /* 0x00023a00ff1a7b82 */ /* 0x000e620000000a00 */
[----:B------:R-:W-:Y:S01]  /*0d60*/  SHF.R.U32.HI R4, RZ, R0, R5 ;  /* 0x00000000ff047219 */ /* 0x000fe20000011605 */
[----:B------:R-:W-:Y:S01]  /*0d70*/  ULDC UR4, c[0x0][0x150] ;  /* 0x0000540000047ab9 */ /* 0x000fe20000000800 */
[----:B------:R-:W-:Y:S02]  /*0d80*/  IADD3 R9, P0, RZ, -R25, RZ ;  /* 0x80000019ff097210 */ /* 0x000fe40007f1e0ff */
[----:B------:R-:W-:-:S03]  /*0d90*/  I2FP.F32.U32 R0, R8 ;  /* 0x0000000800007245 */ /* 0x000fc60000201000 */
[----:B------:R-:W2:Y:S01]  /*0da0*/  LDC R10, c[0x0][0x8c0] ;  /* 0x00023000ff0a7b82 */ /* 0x000ea20000000800 */
[----:B------:R-:W-:Y:S02]  /*0db0*/  IMAD.X R11, RZ, RZ, ~R4, P0 ;  /* 0x000000ffff0b7224 */ /* 0x000fe400000e0e04 */
[----:B------:R-:W-:Y:S01]  /*0dc0*/  FMUL R0, R0, UR4 ;  /* 0x0000000400007c20 */ /* 0x000fe20008400000 */
[----:B------:R-:W-:Y:S01]  /*0dd0*/  IMAD.WIDE.U32 R4, R9, R20, R16 ;  /* 0x0000001409047225 */ /* 0x000fe200078e0010 */
[----:B------:R-:W-:-:S03]  /*0de0*/  ULDC UR4, c[0x0][0x154] ;  /* 0x0000550000047ab9 */ /* 0x000fc60000000800 */
[----:B------:R-:W-:Y:S01]  /*0df0*/  IMAD R6, R11, R20, RZ ;  /* 0x000000140b067224 */ /* 0x000fe200078e02ff */
[----:B------:R-:W3:Y:S01]  /*0e00*/  LDC R7, c[0x0][0x144] ;  /* 0x00005100ff077b82 */ /* 0x000ee20000000800 */
[----:B------:R-:W4:Y:S02]  /*0e10*/  F2I.U32.TRUNC.NTZ R0, R0 ;  /* 0x0000000000007305 */ /* 0x000f24000020f000 */
[----:B------:R-:W-:-:S04]  /*0e20*/  IMAD R9, R9, R21, R6 ;  /* 0x0000001509097224 */ /* 0x000fc800078e0206 */
[----:B------:R-:W-:Y:S01]  /*0e30*/  IMAD.IADD R9, R5, 0x1, R9 ;  /* 0x0000000105097824 */ /* 0x000fe200078e0209 */
[----:B------:R-:W5:Y:S01]  /*0e40*/  LDC R12, c[0x0][0x8b0] ;  /* 0x00022c00ff0c7b82 */ /* 0x000f620000000800 */
[----:B-1----:R-:W-:-:S04]  /*0e50*/  ISETP.NE.U32.AND P0, PT, R26, RZ, PT ;  /* 0x000000ff1a00720c */ /* 0x002fc80003f05070 */
[----:B------:R-:W-:-:S03]  /*0e60*/  ISETP.NE.AND.EX P0, PT, R27, RZ, PT, P0 ;  /* 0x000000ff1b00720c */ /* 0x000fc60003f05300 */
[----:B------:R-:W1:Y:S01]  /*0e70*/  LDC R11, c[0x0][0x900] ;  /* 0x00024000ff0b7b82 */ /* 0x000e620000000800 */
[-CC-:B--2---:R-:W-:Y:S01]  /*0e80*/  SHF.R.U64 R20, R4, R10.reuse, R9.reuse ;  /* 0x0000000a04147219 */ /* 0x184fe20000001209 */
[----:B----4-:R-:W-:Y:S01]  /*0e90*/  IMAD.MOV R5, RZ, RZ, -R0 ;  /* 0x000000ffff057224 */ /* 0x010fe200078e0a00 */
[----:B------:R-:W-:Y:S02]  /*0ea0*/  I2FP.F32.U32 R4, R3 ;  /* 0x0000000300047245 */ /* 0x000fe40000201000 */
[----:B------:R-:W-:Y:S01]  /*0eb0*/  SHF.R.U32.HI R9, RZ, R10, R9 ;  /* 0x0000000aff097219 */ /* 0x000fe20000011609 */
[----:B------:R-:W-:Y:S02]  /*0ec0*/  IMAD.MOV.U32 R10, RZ, RZ, 0x1 ;  /* 0x00000001ff0a7424 */ /* 0x000fe400078e00ff */
[----:B------:R-:W2:Y:S01]  /*0ed0*/  LDC R14, c[0x0][0x148] ;  /* 0x00005200ff0e7b82 */ /* 0x000ea20000000800 */
[----:B---3--:R-:W-:Y:S02]  /*0ee0*/  IMAD R0, R7, R5, R8 ;  /* 0x0000000507007224 */ /* 0x008fe400078e0208 */
[----:B------:R-:W-:Y:S01]  /*0ef0*/  FMUL R5, R4, UR4 ;  /* 0x0000000404057c20 */ /* 0x000fe20008400000 */
[----:B------:R-:W-:-:S04]  /*0f00*/  MOV R4, 0xffffffff ;  /* 0xffffffff00047802 */ /* 0x000fc80000000f00 */
[----:B------:R-:W3:Y:S01]  /*0f10*/  LDC R24, c[0x0][0x8a8] ;  /* 0x00022a00ff187b82 */ /* 0x000ee20000000800 */
[-CC-:B-----5:R-:W-:Y:S02]  /*0f20*/  SHF.R.U64 R28, R20, R12.reuse, R9.reuse ;  /* 0x0000000c141c7219 */ /* 0x1a0fe40000001209 */
[----:B------:R-:W-:Y:S02]  /*0f30*/  SHF.R.U32.HI R6, RZ, R12, R9 ;  /* 0x0000000cff067219 */ /* 0x000fe40000011609 */
[----:B------:R4:W1:Y:S03]  /*0f40*/  F2I.U32.TRUNC.NTZ R12, R5 ;  /* 0x00000005000c7305 */ /* 0x000866000020f000 */
[----:B------:R-:W2:Y:S01]  /*0f50*/  LDC R15, c[0x0][0x8f0] ;  /* 0x00023c00ff0f7b82 */ /* 0x000ea20000000800 */
[-C--:B-1----:R-:W-:Y:S02]  /*0f60*/  SHF.R.U64 R30, R28, R11.reuse, R6 ;  /* 0x0000000b1c1e7219 */ /* 0x082fe40000001206 */
[----:B------:R-:W-:-:S02]  /*0f70*/  SHF.L.U32 R4, R4, R11, RZ ;  /* 0x0000000b04047219 */ /* 0x000fc400000006ff */
[-C--:B------:R-:W-:Y:S02]  /*0f80*/  SHF.R.U32.HI R6, RZ, R11.reuse, R6 ;  /* 0x0000000bff067219 */ /* 0x080fe40000011606 */
[----:B------:R-:W-:Y:S01]  /*0f90*/  SHF.L.U32 R10, R10, R11, RZ ;  /* 0x0000000b0a0a7219 */ /* 0x000fe200000006ff */
[----:B------:R-:W1:Y:S01]  /*0fa0*/  LDC R21, c[0x0][0x8e0] ;  /* 0x00023800ff157b82 */ /* 0x000e620000000800 */
[----:B------:R-:W-:Y:S01]  /*0fb0*/  LOP3.LUT R11, RZ, R4, RZ, 0x33, !PT ;  /* 0x00000004ff0b7212 */ /* 0x000fe200078e33ff */
[----:B------:R-:W-:Y:S02]  /*0fc0*/  IMAD.MOV.U32 R4, RZ, RZ, R30 ;  /* 0x000000ffff047224 */ /* 0x000fe400078e001e */
[----:B----4-:R-:W-:-:S04]  /*0fd0*/  IMAD.MOV.U32 R5, RZ, RZ, R6 ;  /* 0x000000ffff057224 */ /* 0x010fc800078e0006 */
[----:B------:R-:W4:Y:S01]  /*0fe0*/  LDC R23, c[0x0][0x8b8] ;  /* 0x00022e00ff177b82 */ /* 0x000f220000000800 */
[----:B------:R-:W-:Y:S05]  /*0ff0*/  @!P0 BRA `(.L_x_14) ;  /* 0x0000000000288947 */ /* 0x000fea0003800000 */
[----:B------:R-:W5:Y:S02]  /*1000*/  LDC R9, c[0x0][0x8f4] ;  /* 0x00023d00ff097b82 */ /* 0x000f640000000800 */
[----:B-----5:R-:W-:-:S04]  /*1010*/  IADD3 R9, P0, R30, R9, RZ ;  /* 0x000000091e097210 */ /* 0x020fc80007f1e0ff */
[----:B------:R-:W-:-:S05]  /*1020*/  IADD3.X R13, RZ, R6, RZ, P0, !PT ;  /* 0x00000006ff0d7210 */ /* 0x000fca00007fe4ff */
[----:B------:R-:W-:-:S04]  /*1030*/  IMAD.WIDE.U32 R4, R13, R26, RZ ;  /* 0x0000001a0d047225 */ /* 0x000fc800078e00ff */
[----:B------:R-:W-:-:S04]  /*1040*/  IMAD.WIDE.U32 R6, P0, R9, R27, R4 ;  /* 0x0000001b09067225 */ /* 0x000fc80007800004 */
[----:B------:R-:W-:-:S04]  /*1050*/  IMAD.WIDE.U32 R4, R9, R26, RZ ;  /* 0x0000001a09047225 */ /* 0x000fc800078e00ff */
[----:B------:R-:W-:Y:S01]  /*1060*/  IMAD.X R9, RZ, RZ, RZ, P0 ;  /* 0x000000ffff097224 */ /* 0x000fe200000e06ff */
[----:B------:R-:W-:Y:S01]  /*1070*/  IADD3 RZ, P0, R5, R6, RZ ;  /* 0x0000000605ff7210 */ /* 0x000fe20007f1e0ff */
[----:B------:R-:W-:-:S04]  /*1080*/  IMAD.MOV.U32 R8, RZ, RZ, R7 ;  /* 0x000000ffff087224 */ /* 0x000fc800078e0007 */
[----:B------:R-:W-:-:S08]  /*1090*/  IMAD.WIDE.U32.X R4, R13, R27, R8, P0 ;  /* 0x0000001b0d047225 */ /* 0x000fd000000e0408 */
.L_x_14:
[----:B--2---:R-:W-:Y:S01]  /*10a0*/  SHF.R.U64 R4, R4, R15, R5 ;  /* 0x0000000f04047219 */ /* 0x004fe20000001205 */
[----:B------:R-:W-:Y:S01]  /*10b0*/  IMAD.MOV R12, RZ, RZ, -R12 ;  /* 0x000000ffff0c7224 */ /* 0x000fe200078e0a0c */
[----:B------:R-:W-:Y:S02]  /*10c0*/  LOP3.LUT R11, R28, R11, RZ, 0xc0, !PT ;  /* 0x0000000b1c0b7212 */ /* 0x000fe400078ec0ff */
[----:B---3--:R-:W-:Y:S01]  /*10d0*/  IADD3 R5, R24, -0x1, RZ ;  /* 0xffffffff18057810 */ /* 0x008fe20007ffe0ff */
[----:B------:R-:W-:Y:S01]  /*10e0*/  IMAD.MOV R6, RZ, RZ, -R4 ;  /* 0x000000ffff067224 */ /* 0x000fe200078e0a04 */
[----:B------:R-:W-:Y:S01]  /*10f0*/  R2UR UR47, R25 ;  /* 0x00000000192f72ca */ /* 0x000fe200000e0000 */
[----:B------:R-:W-:Y:S01]  /*1100*/  @P6 IMAD R0, R14, R12, R3 ;  /* 0x0000000c0e006224 */ /* 0x000fe200078e0203 */
[----:B------:R-:W-:Y:S01]  /*1110*/  LOP3.LUT R5, R20, R5, RZ, 0xc0, !PT ;  /* 0x0000000514057212 */ /* 0x000fe200078ec0ff */
[----:B------:R-:W-:Y:S02]  /*1120*/  IMAD R11, R10, R4, R11 ;  /* 0x000000040a0b7224 */ /* 0x000fe400078e020b */
[----:B-1----:R-:W-:-:S02]  /*1130*/  IMAD R3, R6, R21, R30 ;  /* 0x0000001506037224 */ /* 0x002fc400078e021e */
[----:B----4-:R-:W-:Y:S02]  /*1140*/  IMAD R0, R11, R23, R0 ;  /* 0x000000170b007224 */ /* 0x010fe400078e0200 */
[----:B------:R-:W-:Y:S02]  /*1150*/  IMAD R3, R3, R24, R5 ;  /* 0x0000001803037224 */ /* 0x000fe400078e0205 */
[----:B------:R-:W-:-:S03]  /*1160*/  IMAD.MOV.U32 R4, RZ, RZ, 0x1 ;  /* 0x00000001ff047424 */ /* 0x000fc600078e00ff */
[----:B------:R-:W-:Y:S02]  /*1170*/  SEL R60, R3, R0, !P6 ;  /* 0x00000000033c7207 */ /* 0x000fe40007000000 */
[----:B------:R-:W-:Y:S02]  /*1180*/  SEL R23, R0, R3, !P6 ;  /* 0x0000000300177207 */ /* 0x000fe40007000000 */
[----:B------:R-:W-:-:S07]  /*1190*/  PRMT R0, R4, 0x7610, R0 ;  /* 0x0000761004007816 */ /* 0x000fce0000000000 */
.L_x_12:
[----:B------:R-:W-:-:S08]  /*11a0*/  NOP ;  /* 0x0000000000007918 */ /* 0x000fd00000000000 */
[----:B------:R-:W1:Y:S02]  /*11b0*/  USETMAXREG.TRY_ALLOC.CTAPOOL UP0, 0xe8 ;  /* 0x000000e8000079c8 */ /* 0x000e640008000600 */
[----:B-1----:R-:W-:-:S13]  /*11c0*/  PLOP3.LUT P0, PT, PT, PT, UP0, 0x80, 0x0 ;  /* 0x000000000000781c */ /* 0x002fda0003f0f008 */
[----:B------:R-:W-:Y:S05]  /*11d0*/  @!P0 BRA `(.L_x_12) ;  /* 0xfffffffc00f08947 */ /* 0x000fea000383ffff */
[----:B------:R-:W-:Y:S02]  /*11e0*/  ULDC.64 UR4, c[0x0][0x590] ;  /* 0x0001640000047ab9 */ /* 0x000fe40000000a00 */
[----:B------:R-:W-:-:S04]  /*11f0*/  ISETP.NE.U32.AND P0, PT, RZ, UR4, PT ;  /* 0x00000004ff007c0c */ /* 0x000fc8000bf05070 */
[----:B------:R-:W-:-:S13]  /*1200*/  ISETP.NE.AND.EX P0, PT, RZ, UR5, PT, P0 ;  /* 0x00000005ff007c0c */ /* 0x000fda000bf05300 */
[----:B------:R-:W-:Y:S05]  /*1210*/  @P0 BRA `(.L_x_15) ;  /* 0x00000000002c0947 */ /* 0x000fea0003800000 */
[----:B------:R-:W-:Y:S02]  /*1220*/  ULDC.64 UR4, c[0x0][0x588] ;  /* 0x0001620000047ab9 */ /* 0x000fe40000000a00 */
[----:B------:R-:W-:-:S04]  /*1230*/  ISETP.NE.U32.AND P0, PT, RZ, UR4, PT ;  /* 0x00000004ff007c0c */ /* 0x000fc8000bf05070 */
[----:B------:R-:W-:-:S13]  /*1240*/  ISETP.NE.AND.EX P0, PT, RZ, UR5, PT, P0 ;  /* 0x00000005ff007c0c */ /* 0x000fda000bf05300 */
[----:B------:R-:W-:Y:S05]  /*1250*/  @!P0 BRA `(.L_x_16) ;  /* 0x0000000000108947 */ /* 0x000fea0003800000 */
[----:B------:R-:W1:Y:S02]  /*1260*/  LDC.64 R4, c[0x0][0x588] ;  /* 0x00016200ff047b82 */ /* 0x000e640000000a00 */
[----:B-1----:R1:W5:Y:S01]  /*1270*/  LDG.E R57, desc[UR54][R4.64] ;  /* 0x0000003604397981 */ /* 0x002362000c1e1900 */
[----:B------:R-:W-:Y:S01]  /*1280*/  IMAD.MOV.U32 R56, RZ, RZ, 0x1 ;  /* 0x00000001ff387424 */ /* 0x000fe200078e00ff */
[----:B------:R-:W-:Y:S06]  /*1290*/  BRA `(.L_x_15) ;  /* 0x00000000000c7947 */ /* 0x000fec0003800000 */
.L_x_16:
[----:B------:R-:W-:Y:S01]  /*12a0*/  ULDC UR4, c[0x0][0x580] ;  /* 0x0001600000047ab9 */ /* 0x000fe20000000800 */
[----:B------:R-:W-:Y:S01]  /*12b0*/  MOV R56, 0x1 ;  /* 0x0000000100387802 */ /* 0x000fe20000000f00 */
[----:B------:R-:W-:-:S07]  /*12c0*/  IMAD.U32 R57, RZ, RZ, UR4 ;  /* 0x00000004ff397e24 */ /* 0x000fce000f8e00ff */
.L_x_15:
        /* <DEDUP_REMOVED lines=8> */
[----:B------:R-:W2:Y:S02]  /*1350*/  LDC.64 R58, c[0x0][0x5a8] ;  /* 0x00016a00ff3a7b82 */ /* 0x000ea40000000a00 */
[----:B--2---:R2:W5:Y:S01]  /*1360*/  LDG.E R58, desc[UR54][R58.64] ;  /* 0x000000363a3a7981 */ /* 0x004562000c1e1900 */
[----:B------:R-:W-:Y:S05]  /*1370*/  BRA `(.L_x_17) ;  /* 0x0000000000087947 */ /* 0x000fea0003800000 */
.L_x_18:
[----:B------:R-:W-:Y:S02]  /*1380*/  ULDC UR4, c[0x0][0x5a0] ;  /* 0x0001680000047ab9 */ /* 0x000fe40000000800 */
[----:B------:R-:W-:-:S07]  /*1390*/  IMAD.U32 R58, RZ, RZ, UR4 ;  /* 0x00000004ff3a7e24 */ /* 0x000fce000f8e00ff */
.L_x_17:
[----:B------:R-:W-:Y:S01]  /*13a0*/  LOP3.LUT P1, RZ, R0, 0xff, RZ, 0xc0, !PT ;  /* 0x000000ff00ff7812 */ /* 0x000fe2000782c0ff */
[----:B------:R-:W-:Y:S01]  /*13b0*/  UMOV UR38, URZ ;  /* 0x0000003f00267c82 */ /* 0x000fe20008000000 */
[----:B------:R-:W-:-:S11]  /*13c0*/  PLOP3.LUT P0, PT, PT, PT, PT, 0x80, 0x0 ;  /* 0x000000000000781c */ /* 0x000fd60003f0f070 */
[----:B------:R-:W-:Y:S05]  /*13d0*/  @!P1 BRA `(.L_x_19) ;  /* 0x0000005800549947 */ /* 0x000fea0003800000 */
[----:B------:R-:W-:Y:S01]  /*13e0*/  ULDC UR4, c[0x0][0x28c] ;  /* 0x0000a30000047ab9 */ /* 0x000fe20000000800 */
[----:B------:R-:W-:Y:S01]  /*13f0*/  LOP3.LUT R67, R22, 0x1, RZ, 0xfc, !PT ;  /* 0x0000000116437812 */ /* 0x000fe200078efcff */
[----:B------:R-:W-:Y:S01]  /*1400*/  UIADD3 UR4, UR4, 0x3f, URZ ;  /* 0x0000003f04047890 */ /* 0x000fe2000fffe03f */
[----:B------:R-:W-:Y:S01]  /*1410*/  LOP3.LUT R69, R19, 0x1, RZ, 0xfc, !PT ;  /* 0x0000000113457812 */ /* 0x000fe200078efcff */
[----:B------:R-:W-:Y:S01]  /*1420*/  ULDC.64 UR56, c[0x0][0x198] ;  /* 0x0000660000387ab9 */ /* 0x000fe20000000a00 */
[----:B------:R-:W-:Y:S01]  /*1430*/  UMOV UR49, 0x1 ;  /* 0x0000000100317882 */ /* 0x000fe20000000000 */
[----:B------:R-:W-:Y:S01]  /*1440*/  USHF.R.S32.HI UR5, URZ, 0x1f, UR4 ;  /* 0x0000001f3f057899 */ /* 0x000fe20008011404 */
[----:B------:R-:W-:Y:S01]  /*1450*/  UMOV UR39, URZ ;  /* 0x0000003f00277c82 */ /* 0x000fe20008000000 */
[----:B------:R-:W-:Y:S02]  /*1460*/  UMOV UR40, URZ ;  /* 0x0000003f00287c82 */ /* 0x000fe40008000000 */
[----:B------:R-:W-:Y:S01]  /*1470*/  ULEA.HI UR5, UR5, UR4, URZ, 0x6 ;  /* 0x0000000405057291 */ /* 0x000fe2000f8f303f */
[----:B------:R-:W-:Y:S01]  /*1480*/  UMOV UR43, URZ ;  /* 0x0000003f002b7c82 */ /* 0x000fe20008000000 */
[----:B------:R-:W-:-:S02]  /*1490*/  UMOV UR38, URZ ;  /* 0x0000003f00267c82 */ /* 0x000fc40008000000 */
[----:B------:R-:W-:Y:S01]  /*14a0*/  USHF.R.S32.HI UR50, URZ, 0x6, UR5 ;  /* 0x000000063f327899 */ /* 0x000fe20008011405 */
[----:B------:R-:W-:-:S11]  /*14b0*/  UMOV UR48, URZ ;  /* 0x0000003f00307c82 */ /* 0x000fd60008000000 */
.L_x_169:
[----:B------:R-:W-:Y:S01]  /*14c0*/  LOP3.LUT R0, R18, 0x80, RZ, 0xc0, !PT ;  /* 0x0000008012007812 */ /* 0x000fe200078ec0ff */
[----:B------:R-:W3:Y:S01]  /*14d0*/  S2UR UR51, SR_CgaCtaId ;  /* 0x00000000003379c3 */ /* 0x000ee20000008800 */
[----:B------:R-:W-:Y:S02]  /*14e0*/  UMOV UR52, 0x400 ;  /* 0x0000040000347882 */ /* 0x000fe40000000000 */
[----:B------:R-:W-:-:S06]  /*14f0*/  SHF.R.U32.HI R0, RZ, 0x7, R0 ;  /* 0x00000007ff007819 */ /* 0x000fcc0000011600 */
[----:B------:R-:W4:Y:S01]  /*1500*/  SHFL.IDX PT, R0, R0, RZ, 0x1f ;  /* 0x00001fff00007589 */ /* 0x000f2200000e0000 */
[----:B---3--:R-:W-:Y:S01]  /*1510*/  ULEA UR52, UR51, UR52, 0x18 ;  /* 0x0000003433347291 */ /* 0x008fe2000f8ec03f */
[----:B----4-:R-:W-:-:S13]  /*1520*/  R2UR UR4, R0 ;  /* 0x00000000000472ca */ /* 0x010fda00000e0000 */
[----:B------:R-:W-:-:S04]  /*1530*/  ULEA.HI UR5, UR4, UR4, URZ, 0x1 ;  /* 0x0000000404057291 */ /* 0x000fc8000f8f083f */
[----:B------:R-:W-:-:S04]  /*1540*/  ULOP3.LUT UR5, UR5, 0x7fffe, URZ, 0xc0, !UPT ;  /* 0x0007fffe05057892 */ /* 0x000fc8000f8ec03f */
[----:B------:R-:W-:-:S03]  /*1550*/  UIADD3 UR5, UR4, -UR5, URZ ;  /* 0x8000000504057290 */ /* 0x000fc6000fffe03f */
[----:B------:R-:W-:Y:S01]  /*1560*/  ULDC UR4, c[0x0][0x28c] ;  /* 0x0000a30000047ab9 */ /* 0x000fe20000000800 */
[----:B------:R-:W-:Y:S01]  /*1570*/  ULEA UR5, UR5, UR52, 0xd ;  /* 0x0000003405057291 */ /* 0x000fe2000f8e683f */
[----:B------:R-:W-:-:S03]  /*1580*/  ISETP.LT.AND P0, PT, RZ, UR4, PT ;  /* 0x00000004ff007c0c */ /* 0x000fc6000bf01270 */
[----:B------:R-:W-:-:S04]  /*1590*/  UIADD3 UR5, UR5, 0x6400, URZ ;  /* 0x0000640005057890 */ /* 0x000fc8000fffe03f */
[----:B------:R-:W-:-:S04]  /*15a0*/  USHF.R.U32.HI UR5, URZ, 0x4, UR5 ;  /* 0x000000043f057899 */ /* 0x000fc80008011605 */
[----:B------:R-:W-:Y:S02]  /*15b0*/  ULOP3.LUT UR44, UR5, 0x3fff, URZ, 0xc0, !UPT ;  /* 0x00003fff052c7892 */ /* 0x000fe4000f8ec03f */
[----:B-1----:R-:W-:Y:S10]  /*15c0*/  @P0 BRA `(.L_x_20) ;  /* 0x0000000000400947 */ /* 0x002ff40003800000 */
[----:B------:R-:W-:Y:S01]  /*15d0*/  MOV R0, 0x0 ;  /* 0x0000000000007802 */ /* 0x000fe20000000f00 */
[----:B------:R-:W-:Y:S01]  /*15e0*/  ULDC.64 UR4, c[0x4][0x70] ;  /* 0x01001c0000047ab9 */ /* 0x000fe20000000a00 */
[----:B------:R-:W-:Y:S01]  /*15f0*/  ULDC.64 UR6, c[0x4][0x8] ;  /* 0x0100020000067ab9 */ /* 0x000fe20000000a00 */
[----:B-1----:R-:W-:Y:S01]  /*1600*/  IMAD.U32 R4, RZ, RZ, UR4 ;  /* 0x00000004ff047e24 */ /* 0x002fe2000f8e00ff */
[----:B------:R1:W3:Y:S01]  /*1610*/  LDC.64 R14, c[0x4][R0] ;  /* 0x01000000000e7b82 */ /* 0x0002e20000000a00 */
[----:B------:R-:W-:Y:S01]  /*1620*/  MOV R5, UR5 ;  /* 0x0000000500057c02 */ /* 0x000fe20008000f00 */
[----:B------:R-:W-:Y:S01]  /*1630*/  ULDC.64 UR4, c[0x4][0x78] ;  /* 0x01001e0000047ab9 */ /* 0x000fe20000000a00 */
[----:B------:R-:W-:Y:S01]  /*1640*/  IMAD.U32 R10, RZ, RZ, UR6 ;  /* 0x00000006ff0a7e24 */ /* 0x000fe2000f8e00ff */
[----:B------:R-:W-:Y:S01]  /*1650*/  MOV R11, UR7 ;  /* 0x00000007000b7c02 */ /* 0x000fe20008000f00 */
[----:B------:R-:W-:Y:S02]  /*1660*/  IMAD.U32 R6, RZ, RZ, UR4 ;  /* 0x00000004ff067e24 */ /* 0x000fe4000f8e00ff */
[----:B------:R-:W-:-:S02]  /*1670*/  IMAD.U32 R7, RZ, RZ, UR5 ;  /* 0x00000005ff077e24 */ /* 0x000fc4000f8e00ff */
[----:B------:R-:W-:Y:S02]  /*1680*/  IMAD.MOV.U32 R8, RZ, RZ, 0x1e1 ;  /* 0x000001e1ff087424 */ /* 0x000fe400078e00ff */
[----:B------:R-:W-:Y:S02]  /*1690*/  IMAD.MOV.U32 R12, RZ, RZ, 0x1 ;  /* 0x00000001ff0c7424 */ /* 0x000fe400078e00ff */
[----:B-1----:R-:W-:-:S07]  /*16a0*/  IMAD.MOV.U32 R13, RZ, RZ, RZ ;  /* 0x000000ffff0d7224 */ /* 0x002fce00078e00ff */
[----:B------:R-:W-:-:S07]  /*16b0*/  LEPC R20, `(.L_x_20) ;  /* 0x000000001014794e */ /* 0x000fce0000000000 */
[----:B--23-5:R-:W-:Y:S05]  /*16c0*/  CALL.ABS.NOINC R14 ;  /* 0x000000000e007343 */ /* 0x02cfea0003c00000 */
.L_x_20:
[----:B------:R-:W-:-:S13]  /*16d0*/  ISETP.NE.AND P0, PT, R67, 0x3, PT ;  /* 0x000000034300780c */ /* 0x000fda0003f05270 */
[----:B------:R-:W-:Y:S05]  /*16e0*/  @!P0 BRA `(.L_x_21) ;  /* 0x0000000000048947 */ /* 0x000fea0003800000 */
[----:B------:R-:W-:Y:S01]  /*16f0*/  BPT.TRAP 0x1 ;  /* 0x000000040000795c */ /* 0x000fe20000300000 */
.L_x_21:
[----:B------:R-:W-:Y:S01]  /*1700*/  IMAD.U32 R0, RZ, RZ, UR40 ;  /* 0x00000028ff007e24 */ /* 0x000fe2000f8e00ff */
[----:B------:R-:W-:-:S04]  /*1710*/  MOV R3, UR43 ;  /* 0x0000002b00037c02 */ /* 0x000fc80008000f00 */
[----:B------:R-:W-:Y:S02]  /*1720*/  LEA R3, R3, UR52, 0x3 ;  /* 0x0000003403037c11 */ /* 0x000fe4000f8e18ff */
[----:B------:R-:W-:-:S04]  /*1730*/  SHF.L.U32 R0, R0, 0x1f, RZ ;  /* 0x0000001f00007819 */ /* 0x000fc800000006ff */
[----:B------:R3:W4:Y:S01]  /*1740*/  SYNCS.PHASECHK.TRANS64.TRYWAIT P1, [R3+URZ], R0 ;  /* 0x00000000030075a7 */ /* 0x000722000802017f */
[----:B------:R-:W-:Y:S05]  /*1750*/  @!P0 BRA `(.L_x_22) ;  /* 0x0000000000048947 */ /* 0x000fea0003800000 */
[----:B------:R-:W-:Y:S01]  /*1760*/  BPT.TRAP 0x1 ;  /* 0x000000040000795c */ /* 0x000fe20000300000 */
.L_x_22:
[----:B----4-:R-:W-:Y:S05]  /*1770*/  @P1 BRA `(.L_x_23) ;  /* 0x0000000000081947 */ /* 0x010fea0003800000 */
[----:B------:R-:W4:Y:S02]  /*1780*/  SYNCS.PHASECHK.TRANS64.TRYWAIT P1, [R3+URZ], R0 ;  /* 0x00000000030075a7 */ /* 0x000f24000802017f */
[----:B----4-:R-:W-:Y:S05]  /*1790*/  @!P1 BRA `(.L_x_24) ;  /* 0x0000008000609947 */ /* 0x010fea0003800000 */
.L_x_23:
[----:B------:R-:W-:-:S04]  /*17a0*/  UISETP.LT.AND UP0, UPT, UR50, 0x1, UPT ;  /* 0x000000013200788c */ /* 0x000fc8000bf01270 */
[----:B------:R-:W-:-:S06]  /*17b0*/  USEL UR4, UR50, 0x1, UP0 ;  /* 0x0000000132047887 */ /* 0x000fcc0008000000 */
[----:B---34-:R-:W-:Y:S01]  /*17c0*/  IMAD.U32 R0, RZ, RZ, UR4 ;  /* 0x00000004ff007e24 */ /* 0x018fe2000f8e00ff */
[----:B------:R-:W-:Y:S05]  /*17d0*/  WARPSYNC.ALL ;  /* 0x0000000000007948 */ /* 0x000fea0003800000 */
[----:B------:R-:W-:-:S04]  /*17e0*/  IADD3 R0, -R0, UR50, RZ ;  /* 0x0000003200007c10 */ /* 0x000fc8000fffe1ff */
[----:B------:R-:W-:Y:S01]  /*17f0*/  ISETP.GE.AND P1, PT, R0, 0x1, PT ;  /* 0x000000010000780c */ /* 0x000fe20003f26270 */
[----:B------:R-:W-:Y:S01]  /*1800*/  UIADD3 UR4, UR52, 0x26400, URZ ;  /* 0x0002640034047890 */ /* 0x000fe2000fffe03f */
[----:B------:R-:W-:Y:S01]  /*1810*/  WARPGROUP.ARRIVE ;  /* 0x00000000000079c5 */ /* 0x000fe20000000000 */
[----:B------:R-:W-:Y:S02]  /*1820*/  ULOP3.LUT UR8, UR44, 0x10000, URZ, 0xfc, !UPT ;  /* 0x000100002c087892 */ /* 0x000fe4000f8efc3f */
[----:B------:R-:W-:Y:S02]  /*1830*/  USHF.R.U32.HI UR4, URZ, 0x4, UR4 ;  /* 0x000000043f047899 */ /* 0x000fe40008011604 */
[----:B------:R-:W-:Y:S02]  /*1840*/  ULEA UR10, UR43, UR8, 0xa ;  /* 0x000000082b0a7291 */ /* 0x000fe4000f8e503f */
[----:B------:R-:W-:Y:S01]  /*1850*/  ULOP3.LUT UR4, UR4, 0x3fff, URZ, 0xc0, !UPT ;  /* 0x00003fff04047892 */ /* 0x000fe2000f8ec03f */
[----:B------:R-:W-:Y:S01]  /*1860*/  UMOV UR5, 0x40000040 ;  /* 0x4000004000057882 */ /* 0x000fe20000000000 */
[----:B------:R-:W-:-:S02]  /*1870*/  UMOV UR7, 0x40000040 ;  /* 0x4000004000077882 */ /* 0x000fc40000000000 */
[----:B------:R-:W-:-:S03]  /*1880*/  ULOP3.LUT UR9, UR4, 0x10000, URZ, 0xfc, !UPT ;  /* 0x0001000004097892 */ /* 0x000fc6000f8efc3f */
[----:B------:R-:W-:Y:S01]  /*1890*/  UMOV UR4, UR10 ;  /* 0x0000000a00047c82 */ /* 0x000fe20008000000 */
[----:B------:R-:W-:-:S07]  /*18a0*/  ULEA UR11, UR43, UR9, 0x9 ;  /* 0x000000092b0b7291 */ /* 0x000fce000f8e483f */
[----:B------:R-:W-:Y:S02]  /*18b0*/  UMOV UR6, UR11 ;  /* 0x0000000b00067c82 */ /* 0x000fe40008000000 */
[----:B------:R-:W-:Y:S01]  /*18c0*/  HGMMA.64x64x16.F32.BF16 R24, gdesc[UR4], RZ, !UPT, gsb0 ;  /* 0x00e00000041879f0 */ /* 0x000fe2000c0018ff */
[----:B------:R-:W-:Y:S02]  /*18d0*/  UIADD3 UR4, UR10, 0x2, URZ ;  /* 0x000000020a047890 */ /* 0x000fe4000fffe03f */
[----:B------:R-:W-:Y:S01]  /*18e0*/  UIADD3 UR6, UR11, 0x2, URZ ;  /* 0x000000020b067890 */ /* 0x000fe2000fffe03f */
[----:B------:R-:W-:Y:S01]  /*18f0*/  UMOV UR5, 0x40000040 ;  /* 0x4000004000057882 */ /* 0x000fe20000000000 */
[----:B------:R-:W-:Y:S01]  /*1900*/  UMOV UR7, 0x40000040 ;  /* 0x4000004000077882 */ /* 0x000fe20000000000 */
[----:B------:R-:W-:Y:S02]  /*1910*/  WARPGROUP.DEPBAR.LE gsb0, 0x0 ;  /* 0x00008000000079c5 */ /* 0x000fe40000010000 */
[----:B------:R-:W-:-:S06]  /*1920*/  WARPGROUP.ARRIVE ;  /* 0x00000000000079c5 */ /* 0x000fcc0000000000 */
[----:B------:R-:W-:Y:S01]  /*1930*/  HGMMA.64x64x16.F32.BF16 R24, gdesc[UR4], R24, gsb0 ;  /* 0x00e00000041879f0 */ /* 0x000fe20008001818 */
        /* <DEDUP_REMOVED lines=13> */
[----:B------:R-:W-:Y:S03]  /*1a10*/  HGMMA.64x64x16.F32.BF16 R24, gdesc[UR4], R24, gsb0 ;  /* 0x00e00000041879f0 */ /* 0x000fe60008001818 */
[----:B------:R-:W-:Y:S02]  /*1a20*/  WARPGROUP.DEPBAR.LE gsb0, 0x0 ;  /* 0x00008000000079c5 */ /* 0x000fe40000010000 */
[----:B------:R-:W-:Y:S05]  /*1a30*/  @!P1 BRA `(.L_x_25) ;  /* 0x00000004000c9947 */ /* 0x000fea0003800000 */
[----:B------:R-:W-:Y:S02]  /*1a40*/  UIADD3 UR4, UR43, 0x1, URZ ;  /* 0x000000012b047890 */ /* 0x000fe4000fffe03f */
[----:B------:R-:W-:Y:S02]  /*1a50*/  UMOV UR11, UR43 ;  /* 0x0000002b000b7c82 */ /* 0x000fe40008000000 */
[----:B------:R-:W-:-:S04]  /*1a60*/  UISETP.NE.AND UP0, UPT, UR4, 0x8, UPT ;  /* 0x000000080400788c */ /* 0x000fc8000bf05270 */
[----:B------:R-:W-:Y:S02]  /*1a70*/  USEL UR5, URZ, 0x1, UP0 ;  /* 0x000000013f057887 */ /* 0x000fe40008000000 */
[----:B------:R-:W-:Y:S02]  /*1a80*/  USEL UR10, UR4, URZ, UP0 ;  /* 0x0000003f040a7287 */ /* 0x000fe40008000000 */
[----:B------:R-:W-:-:S06]  /*1a90*/  ULOP3.LUT UR5, UR40, UR5, URZ, 0x3c, !UPT ;  /* 0x0000000528057292 */ /* 0x000fcc000f8e3c3f */
[----:B-1----:R-:W-:-:S07]  /*1aa0*/  IMAD.U32 R5, RZ, RZ, UR5 ;  /* 0x00000005ff057e24 */ /* 0x002fce000f8e00ff */
.L_x_32:
[----:B-1-3--:R-:W-:Y:S05]  /*1ab0*/  @!P0 BRA `(.L_x_26) ;  /* 0x0000000000048947 */ /* 0x00afea0003800000 */
[----:B------:R-:W-:Y:S01]  /*1ac0*/  BPT.TRAP 0x1 ;  /* 0x000000040000795c */ /* 0x000fe20000300000 */
.L_x_26:
[----:B------:R-:W-:Y:S01]  /*1ad0*/  ULEA UR4, UR10, UR52, 0x3 ;  /* 0x000000340a047291 */ /* 0x000fe2000f8e183f */
[----:B------:R-:W-:-:S08]  /*1ae0*/  SHF.L.U32 R3, R5, 0x1f, RZ ;  /* 0x0000001f05037819 */ /* 0x000fd000000006ff */
[----:B------:R1:W3:Y:S01]  /*1af0*/  SYNCS.PHASECHK.TRANS64.TRYWAIT P1, [UR4], R3 ;  /* 0x00000003ff0075a7 */ /* 0x0002e20008020144 */
[----:B------:R-:W-:Y:S05]  /*1b00*/  @!P0 BRA `(.L_x_27) ;  /* 0x0000000000048947 */ /* 0x000fea0003800000 */
[----:B------:R-:W-:Y:S01]  /*1b10*/  BPT.TRAP 0x1 ;  /* 0x000000040000795c */ /* 0x000fe20000300000 */
.L_x_27:
[----:B---3--:R-:W-:Y:S05]  /*1b20*/  @P1 BRA `(.L_x_28) ;  /* 0x0000000000081947 */ /* 0x008fea0003800000 */
[----:B------:R-:W3:Y:S02]  /*1b30*/  SYNCS.PHASECHK.TRANS64.TRYWAIT P1, [UR4], R3 ;  /* 0x00000003ff0075a7 */ /* 0x000ee40008020144 */
[----:B---3--:R-:W-:Y:S05]  /*1b40*/  @!P1 BRA `(.L_x_29) ;  /* 0x0000007c00889947 */ /* 0x008fea0003800000 */
.L_x_28:
[----:B------:R-:W-:Y:S01]  /*1b50*/  ULEA UR12, UR10, UR8, 0xa ;  /* 0x000000080a0c7291 */ /* 0x000fe2000f8e503f */
[----:B------:R-:W-:Y:S01]  /*1b60*/  WARPGROUP.ARRIVE ;  /* 0x00000000000079c5 */ /* 0x000fe20000000000 */
[----:B------:R-:W-:Y:S01]  /*1b70*/  ULEA UR13, UR10, UR9, 0x9 ;  /* 0x000000090a0d7291 */ /* 0x000fe2000f8e483f */
[----:B------:R-:W-:Y:S01]  /*1b80*/  UMOV UR5, 0x40000040 ;  /* 0x4000004000057882 */ /* 0x000fe20000000000 */
[----:B------:R-:W-:-:S03]  /*1b90*/  UMOV UR7, 0x40000040 ;  /* 0x4000004000077882 */ /* 0x000fc60000000000 */
[----:B------:R-:W-:Y:S02]  /*1ba0*/  UMOV UR4, UR12 ;  /* 0x0000000c00047c82 */ /* 0x000fe40008000000 */
[----:B------:R-:W-:Y:S02]  /*1bb0*/  UMOV UR6, UR13 ;  /* 0x0000000d00067c82 */ /* 0x000fe40008000000 */
[----:B------:R-:W-:Y:S01]  /*1bc0*/  HGMMA.64x64x16.F32.BF16 R24, gdesc[UR4], R24, gsb0 ;  /* 0x00e00000041879f0 */ /* 0x000fe20008001818 */
[----:B------:R-:W-:Y:S02]  /*1bd0*/  UIADD3 UR4, UR12, 0x2, URZ ;  /* 0x000000020c047890 */ /* 0x000fe4000fffe03f */
[----:B------:R-:W-:Y:S01]  /*1be0*/  UIADD3 UR6, UR13, 0x2, URZ ;  /* 0x000000020d067890 */ /* 0x000fe2000fffe03f */
[----:B------:R-:W-:Y:S01]  /*1bf0*/  UMOV UR5, 0x40000040 ;  /* 0x4000004000057882 */ /* 0x000fe20000000000 */
[----:B------:R-:W-:Y:S01]  /*1c00*/  UMOV UR7, 0x40000040 ;  /* 0x4000004000077882 */ /* 0x000fe20000000000 */
[----:B------:R-:W-:-:S02]  /*1c10*/  WARPGROUP.DEPBAR.LE gsb0, 0x0 ;  /* 0x00008000000079c5 */ /* 0x000fc40000010000 */
        /* <DEDUP_REMOVED lines=18> */
[----:B------:R-:W-:Y:S01]  /*1d40*/  BPT.TRAP 0x1 ;  /* 0x000000040000795c */ /* 0x000fe20000300000 */
.L_x_30:
[----:B------:R-:W-:Y:S01]  /*1d50*/  ULEA UR4, UR11, UR52, 0x3 ;  /* 0x000000340b047291 */ /* 0x000fe2000f8e183f */
[----:B------:R-:W-:-:S03]  /*1d60*/  ISETP.GT.U32.AND P1, PT, R22, 0x1, PT ;  /* 0x000000011600780c */ /* 0x000fc60003f24070 */
[----:B------:R-:W-:-:S04]  /*1d70*/  UIADD3 UR4, UR4, 0x40, URZ ;  /* 0x0000004004047890 */ /* 0x000fc8000fffe03f */
[----:B------:R-:W-:-:S09]  /*1d80*/  UPRMT UR4, URZ, 0x654, UR4 ;  /* 0x000006543f047896 */ /* 0x000fd20008000004 */
[----:B------:R-:W-:Y:S01]  /*1d90*/  SYNCS.ARRIVE.TRANS64.RED.A1T0 RZ, [UR4], RZ ;  /* 0x000000ffffff79a7 */ /* 0x000fe20008100404 */
[----:B------:R-:W-:Y:S05]  /*1da0*/  @P1 BRA `(.L_x_31) ;  /* 0x0000000000041947 */ /* 0x000fea0003800000 */
[----:B------:R-:W-:Y:S01]  /*1db0*/  BPT.TRAP 0x1 ;  /* 0x000000040000795c */ /* 0x000fe20000300000 */
.L_x_31:
[----:B------:R-:W-:Y:S01]  /*1dc0*/  UIADD3 UR10, UR10, 0x1, URZ ;  /* 0x000000010a0a7890 */ /* 0x000fe2000fffe03f */
[C---:B------:R-:W-:Y:S01]  /*1dd0*/  ISETP.GT.AND P1, PT, R0.reuse, 0x1, PT ;  /* 0x000000010000780c */ /* 0x040fe20003f24270 */
[----:B------:R-:W-:Y:S01]  /*1de0*/  UIADD3 UR11, UR11, 0x1, URZ ;  /* 0x000000010b0b7890 */ /* 0x000fe2000fffe03f */
[----:B------:R-:W-:Y:S01]  /*1df0*/  IADD3 R0, R0, -0x1, RZ ;  /* 0xffffffff00007810 */ /* 0x000fe20007ffe0ff */
[----:B------:R-:W-:Y:S02]  /*1e00*/  UISETP.NE.AND UP0, UPT, UR10, 0x8, UPT ;  /* 0x000000080a00788c */ /* 0x000fe4000bf05270 */
[----:B------:R-:W-:Y:S02]  /*1e10*/  UISETP.NE.AND UP1, UPT, UR11, 0x8, UPT ;  /* 0x000000080b00788c */ /* 0x000fe4000bf25270 */
[----:B------:R-:W-:Y:S02]  /*1e20*/  USEL UR4, URZ, 0x1, UP0 ;  /* 0x000000013f047887 */ /* 0x000fe40008000000 */
[----:B------:R-:W-:-:S02]  /*1e30*/  USEL UR10, UR10, URZ, UP0 ;  /* 0x0000003f0a0a7287 */ /* 0x000fc40008000000 */
[----:B------:R-:W-:Y:S02]  /*1e40*/  USEL UR11, UR11, URZ, UP1 ;  /* 0x0000003f0b0b7287 */ /* 0x000fe40008800000 */
[----:B------:R-:W-:Y:S01]  /*1e50*/  LOP3.LUT R5, R5, UR4, RZ, 0x3c, !PT ;  /* 0x0000000405057c12 */ /* 0x000fe2000f8e3cff */
[----:B------:R-:W-:Y:S09]  /*1e60*/  @P1 BRA `(.L_x_32) ;  /* 0xfffffffc00101947 */ /* 0x000ff2000383ffff */
.L_x_25:
[----:B------:R-:W4:Y:S02]  /*1e70*/  LDC R0, c[0x0][0x28c] ;  /* 0x0000a300ff007b82 */ /* 0x000f240000000800 */
[----:B----4-:R-:W-:-:S13]  /*1e80*/  ISETP.GE.AND P1, PT, R0, 0x1, PT ;  /* 0x000000010000780c */ /* 0x010fda0003f26270 */
[----:B------:R-:W-:Y:S05]  /*1e90*/  @!P1 BRA `(.L_x_33) ;  /* 0x0000000000349947 */ /* 0x000fea0003800000 */
[----:B------:R-:W-:Y:S05]  /*1ea0*/  @!P0 BRA `(.L_x_34) ;  /* 0x0000000000048947 */ /* 0x000fea0003800000 */
[----:B------:R-:W-:Y:S01]  /*1eb0*/  BPT.TRAP 0x1 ;  /* 0x000000040000795c */ /* 0x000fe20000300000 */
.L_x_34:
[----:B------:R-:W-:Y:S01]  /*1ec0*/  UISETP.LT.AND UP0, UPT, UR50, 0x1, UPT ;  /* 0x000000013200788c */ /* 0x000fe2000bf01270 */
[----:B------:R-:W-:-:S03]  /*1ed0*/  ISETP.GT.U32.AND P0, PT, R22, 0x1, PT ;  /* 0x000000011600780c */ /* 0x000fc60003f04070 */
[----:B------:R-:W-:-:S04]  /*1ee0*/  USEL UR4, UR50, 0x1, UP0 ;  /* 0x0000000132047887 */ /* 0x000fc80008000000 */
[----:B------:R-:W-:-:S04]  /*1ef0*/  UIADD3 UR4, UR43, UR50, -UR4 ;  /* 0x000000322b047290 */ /* 0x000fc8000fffe804 */
[----:B------:R-:W-:-:S04]  /*1f00*/  USHF.L.U32 UR4, UR4, 0x3, URZ ;  /* 0x0000000304047899 */ /* 0x000fc8000800063f */
[----:B------:R-:W-:-:S04]  /*1f10*/  ULOP3.LUT UR4, UR4, 0x38, URZ, 0xc0, !UPT ;  /* 0x0000003804047892 */ /* 0x000fc8000f8ec03f */
[----:B------:R-:W-:-:S04]  /*1f20*/  UIADD3 UR4, UR52, 0x40, UR4 ;  /* 0x0000004034047890 */ /* 0x000fc8000fffe004 */
[----:B------:R-:W-:-:S09]  /*1f30*/  UPRMT UR4, URZ, 0x654, UR4 ;  /* 0x000006543f047896 */ /* 0x000fd20008000004 */
[----:B------:R-:W-:Y:S01]  /*1f40*/  SYNCS.ARRIVE.TRANS64.RED.A1T0 RZ, [UR4], RZ ;  /* 0x000000ffffff79a7 */ /* 0x000fe20008100404 */
[----:B------:R-:W-:Y:S05]  /*1f50*/  @P0 BRA `(.L_x_33) ;  /* 0x0000000000040947 */ /* 0x000fea0003800000 */
[----:B------:R-:W-:Y:S01]  /*1f60*/  BPT.TRAP 0x1 ;  /* 0x000000040000795c */ /* 0x000fe20000300000 */
.L_x_33:
[----:B------:R-:W-:Y:S01]  /*1f70*/  UIADD3 UR4, UR52, 0x200, URZ ;  /* 0x0000020034047890 */ /* 0x000fe2000fffe03f */
[----:B------:R-:W-:Y:S02]  /*1f80*/  R2UR UR46, R23 ;  /* 0x00000000172e72ca */ /* 0x000fe400000e0000 */
[----:B------:R-:W-:Y:S01]  /*1f90*/  R2UR UR45, R60 ;  /* 0x000000003c2d72ca */ /* 0x000fe200000e0000 */
[----:B------:R-:W-:-:S06]  /*1fa0*/  ULOP3.LUT UP0, URZ, UR4, 0x1bf, URZ, 0xc0, !UPT ;  /* 0x000001bf043f7892 */ /* 0x000fcc000f80c03f */
[----:B------:R-:W-:-:S04]  /*1fb0*/  PLOP3.LUT P0, PT, PT, PT, UP0, 0x80, 0x0 ;  /* 0x000000000000781c */ /* 0x000fc80003f0f008 */
[----:B------:R-:W-:Y:S02]  /*1fc0*/  USHF.L.U32 UR46, UR46, 0x7, URZ ;  /* 0x000000072e2e7899 */ /* 0x000fe4000800063f */
[----:B------:R-:W-:-:S07]  /*1fd0*/  USHF.L.U32 UR45, UR45, 0x6, URZ ;  /* 0x000000062d2d7899 */ /* 0x000fce000800063f */
[----:B------:R-:W-:Y:S05]  /*1fe0*/  @!P0 BRA `(.L_x_35) ;  /* 0x00000000007c8947 */ /* 0x000fea0003800000 */
[----:B------:R-:W-:Y:S01]  /*1ff0*/  MOV R23, 0x0 ;  /* 0x0000000000177802 */ /* 0x000fe20000000f00 */
[----:B------:R-:W-:Y:S01]  /*2000*/  ULDC.64 UR4, c[0x4][0x80] ;  /* 0x0100200000047ab9 */ /* 0x000fe20000000a00 */
[----:B------:R-:W-:Y:S01]  /*2010*/  ULDC.64 UR6, c[0x4][0x10] ;  /* 0x0100040000067ab9 */ /* 0x000fe20000000a00 */
[----:B-1-3--:R-:W-:Y:S01]  /*2020*/  IMAD.U32 R4, RZ, RZ, UR4 ;  /* 0x00000004ff047e24 */ /* 0x00afe2000f8e00ff */
[----:B------:R1:W3:Y:S01]  /*2030*/  LDC.64 R14, c[0x4][R23] ;  /* 0x01000000170e7b82 */ /* 0x0002e20000000a00 */
[----:B------:R-:W-:Y:S01]  /*2040*/  IMAD.U32 R5, RZ, RZ, UR5 ;  /* 0x00000005ff057e24 */ /* 0x000fe2000f8e00ff */
[----:B------:R-:W-:Y:S01]  /*2050*/  ULDC.64 UR4, c[0x4][0x88] ;  /* 0x0100220000047ab9 */ /* 0x000fe20000000a00 */
[----:B------:R-:W-:Y:S01]  /*2060*/  IMAD.U32 R10, RZ, RZ, UR6 ;  /* 0x00000006ff0a7e24 */ /* 0x000fe2000f8e00ff */
[----:B------:R-:W-:Y:S01]  /*2070*/  MOV R7, UR5 ;  /* 0x0000000500077c02 */ /* 0x000fe20008000f00 */
[----:B------:R-:W-:Y:S01]  /*2080*/  IMAD.U32 R6, RZ, RZ, UR4 ;  /* 0x00000004ff067e24 */ /* 0x000fe2000f8e00ff */
[----:B------:R-:W-:Y:S01]  /*2090*/  MOV R12, 0x1 ;  /* 0x00000001000c7802 */ /* 0x000fe20000000f00 */
[----:B------:R-:W-:-:S02]  /*20a0*/  IMAD.U32 R11, RZ, RZ, UR7 ;  /* 0x00000007ff0b7e24 */ /* 0x000fc4000f8e00ff */
[----:B------:R-:W-:Y:S02]  /*20b0*/  IMAD.MOV.U32 R8, RZ, RZ, 0x70 ;  /* 0x00000070ff087424 */ /* 0x000fe400078e00ff */
[----:B-1----:R-:W-:-:S07]  /*20c0*/  IMAD.MOV.U32 R13, RZ, RZ, RZ ;  /* 0x000000ffff0d7224 */ /* 0x002fce00078e00ff */
[----:B------:R-:W-:-:S07]  /*20d0*/  LEPC R20, `(.L_x_36) ;  /* 0x000000001014794e */ /* 0x000fce0000000000 */
[----:B--23-5:R-:W-:Y:S05]  /*20e0*/  CALL.ABS.NOINC R14 ;  /* 0x000000000e007343 */ /* 0x02cfea0003c00000 */
.L_x_36:
[----:B------:R1:W2:Y:S01]  /*20f0*/  LDC.64 R14, c[0x4][R23] ;  /* 0x01000000170e7b82 */ /* 0x0002a20000000a00 */
[----:B------:R-:W-:Y:S01]  /*2100*/  ULDC.64 UR4, c[0x4][0x80] ;  /* 0x0100200000047ab9 */ /* 0x000fe20000000a00 */
[----:B------:R-:W-:Y:S01]  /*2110*/  ULDC.64 UR6, c[0x4][0x10] ;  /* 0x0100040000067ab9 */ /* 0x000fe20000000a00 */
[----:B------:R-:W-:Y:S01]  /*2120*/  IMAD.U32 R4, RZ, RZ, UR4 ;  /* 0x00000004ff047e24 */ /* 0x000fe2000f8e00ff */
[----:B------:R-:W-:Y:S01]  /*2130*/  MOV R11, UR7 ;  /* 0x00000007000b7c02 */ /* 0x000fe20008000f00 */
[----:B------:R-:W-:Y:S01]  /*2140*/  IMAD.U32 R5, RZ, RZ, UR5 ;  /* 0x00000005ff057e24 */ /* 0x000fe2000f8e00ff */
[----:B------:R-:W-:Y:S01]  /*2150*/  ULDC.64 UR4, c[0x4][0x88] ;  /* 0x0100220000047ab9 */ /* 0x000fe20000000a00 */
[----:B------:R-:W-:Y:S01]  /*2160*/  IMAD.U32 R10, RZ, RZ, UR6 ;  /* 0x00000006ff0a7e24 */ /* 0x000fe2000f8e00ff */
[----:B------:R-:W-:Y:S01]  /*2170*/  MOV R6, UR4 ;  /* 0x0000000400067c02 */ /* 0x000fe20008000f00 */
[----:B------:R-:W-:Y:S01]  /*2180*/  IMAD.U32 R7, RZ, RZ, UR5 ;  /* 0x00000005ff077e24 */ /* 0x000fe2000f8e00ff */
[----:B------:R-:W-:Y:S01]  /*2190*/  MOV R13, RZ ;  /* 0x000000ff000d7202 */ /* 0x000fe20000000f00 */
[----:B------:R-:W-:-:S02]  /*21a0*/  IMAD.MOV.U32 R8, RZ, RZ, 0x70 ;  /* 0x00000070ff087424 */ /* 0x000fc400078e00ff */
[----:B-1----:R-:W-:-:S07]  /*21b0*/  IMAD.MOV.U32 R12, RZ, RZ, 0x1 ;  /* 0x00000001ff0c7424 */ /* 0x002fce00078e00ff */
[----:B------:R-:W-:-:S07]  /*21c0*/  LEPC R20, `(.L_x_35) ;  /* 0x000000001014794e */ /* 0x000fce0000000000 */
[----:B--2---:R-:W-:Y:S05]  /*21d0*/  CALL.ABS.NOINC R14 ;  /* 0x000000000e007343 */ /* 0x004fea0003c00000 */
.L_x_35:
[----:B------:R-:W4:Y:S02]  /*21e0*/  LDC.64 R6, c[0x0][0x590] ;  /* 0x00016400ff067b82 */ /* 0x000f240000000a00 */
[----:B----4-:R-:W-:-:S04]  /*21f0*/  ISETP.NE.U32.AND P2, PT, R6, RZ, PT ;  /* 0x000000ff0600720c */ /* 0x010fc80003f45070 */
[----:B------:R-:W-:-:S13]  /*2200*/  ISETP.NE.AND.EX P2, PT, R7, RZ, PT, P2 ;  /* 0x000000ff0700720c */ /* 0x000fda0003f45320 */
[----:B------:R-:W-:Y:S05]  /*2210*/  @!P2 BRA `(.L_x_37) ;  /* 0x000000000034a947 */ /* 0x000fea0003800000 */
[----:B------:R-:W-:Y:S02]  /*2220*/  ULDC.64 UR4, c[0x0][0x588] ;  /* 0x0001620000047ab9 */ /* 0x000fe40000000a00 */
[----:B------:R-:W-:-:S04]  /*2230*/  ISETP.NE.U32.AND P0, PT, RZ, UR4, PT ;  /* 0x00000004ff007c0c */ /* 0x000fc8000bf05070 */
[----:B------:R-:W-:-:S13]  /*2240*/  ISETP.NE.AND.EX P0, PT, RZ, UR5, PT, P0 ;  /* 0x00000005ff007c0c */ /* 0x000fda000bf05300 */
[----:B------:R-:W-:Y:S05]  /*2250*/  @!P0 BRA `(.L_x_38) ;  /* 0x0000000000188947 */ /* 0x000fea0003800000 */
[----:B-1-3--:R-:W1:Y:S01]  /*2260*/  LDC.64 R4, c[0x0][0x588] ;  /* 0x00016200ff047b82 */ /* 0x00ae620000000a00 */
[----:B------:R-:W-:-:S04]  /*2270*/  IMAD R3, R6, UR47, RZ ;  /* 0x0000002f06037c24 */ /* 0x000fc8000f8e02ff */
[----:B-1----:R-:W-:-:S05]  /*2280*/  IMAD.WIDE R4, R3, 0x4, R4 ;  /* 0x0000000403047825 */ /* 0x002fca00078e0204 */
[----:B-----5:R4:W5:Y:S01]  /*2290*/  LDG.E R57, desc[UR54][R4.64] ;  /* 0x0000003604397981 */ /* 0x020962000c1e1900 */
[----:B------:R-:W-:Y:S01]  /*22a0*/  IMAD.MOV.U32 R56, RZ, RZ, 0x1 ;  /* 0x00000001ff387424 */ /* 0x000fe200078e00ff */
[----:B------:R-:W-:Y:S06]  /*22b0*/  BRA `(.L_x_37) ;  /* 0x00000000000c7947 */ /* 0x000fec0003800000 */
.L_x_38:
[----:B------:R-:W-:Y:S01]  /*22c0*/  ULDC UR4, c[0x0][0x580] ;  /* 0x0001600000047ab9 */ /* 0x000fe20000000800 */
[----:B------:R-:W-:Y:S01]  /*22d0*/  IMAD.MOV.U32 R56, RZ, RZ, 0x1 ;  /* 0x00000001ff387424 */ /* 0x000fe200078e00ff */
[----:B-----5:R-:W-:-:S07]  /*22e0*/  MOV R57, UR4 ;  /* 0x0000000400397c02 */ /* 0x020fce0008000f00 */
.L_x_37:
[----:B-1-34-:R-:W1:Y:S02]  /*22f0*/  LDC.64 R4, c[0x0][0x5b0] ;  /* 0x00016c00ff047b82 */ /* 0x01ae640000000a00 */
[----:B-1----:R-:W-:-:S04]  /*2300*/  ISETP.NE.U32.AND P0, PT, R4, RZ, PT ;  /* 0x000000ff0400720c */ /* 0x002fc80003f05070 */
[----:B------:R-:W-:-:S13]  /*2310*/  ISETP.NE.AND.EX P0, PT, R5, RZ, PT, P0 ;  /* 0x000000ff0500720c */ /* 0x000fda0003f05300 */
[----:B------:R-:W-:Y:S05]  /*2320*/  @!P0 BRA `(.L_x_39) ;  /* 0x00000000002c8947 */ /* 0x000fea0003800000 */
[----:B------:R-:W-:Y:S02]  /*2330*/  ULDC.64 UR4, c[0x0][0x5a8] ;  /* 0x00016a0000047ab9 */ /* 0x000fe40000000a00 */
[----:B------:R-:W-:-:S04]  /*2340*/  ISETP.NE.U32.AND P0, PT, RZ, UR4, PT ;  /* 0x00000004ff007c0c */ /* 0x000fc8000bf05070 */
[----:B------:R-:W-:-:S13]  /*2350*/  ISETP.NE.AND.EX P0, PT, RZ, UR5, PT, P0 ;  /* 0x00000005ff007c0c */ /* 0x000fda000bf05300 */
[----:B------:R-:W-:Y:S05]  /*2360*/  @!P0 BRA `(.L_x_40) ;  /* 0x0000000000148947 */ /* 0x000fea0003800000 */
[----:B--2--5:R-:W1:Y:S01]  /*2370*/  LDC.64 R58, c[0x0][0x5a8] ;  /* 0x00016a00ff3a7b82 */ /* 0x024e620000000a00 */
[----:B------:R-:W-:-:S04]  /*2380*/  IMAD R3, R4, UR47, RZ ;  /* 0x0000002f04037c24 */ /* 0x000fc8000f8e02ff */
[----:B-1----:R-:W-:-:S06]  /*2390*/  IMAD.WIDE R58, R3, 0x4, R58 ;  /* 0x00000004033a7825 */ /* 0x002fcc00078e023a */
[----:B------:R1:W5:Y:S01]  /*23a0*/  LDG.E R58, desc[UR54][R58.64] ;  /* 0x000000363a3a7981 */ /* 0x000362000c1e1900 */
[----:B------:R-:W-:Y:S05]  /*23b0*/  BRA `(.L_x_39) ;  /* 0x0000000000087947 */ /* 0x000fea0003800000 */
.L_x_40:
[----:B------:R-:W-:Y:S02]  /*23c0*/  ULDC UR4, c[0x0][0x5a0] ;  /* 0x0001680000047ab9 */ /* 0x000fe40000000800 */
[----:B-----5:R-:W-:-:S07]  /*23d0*/  IMAD.U32 R58, RZ, RZ, UR4 ;  /* 0x00000004ff3a7e24 */ /* 0x020fce000f8e00ff */
.L_x_39:
[----:B------:R-:W-:Y:S01]  /*23e0*/  ULDC.64 UR4, c[0x0][0x588] ;  /* 0x0001620000047ab9 */ /* 0x000fe20000000a00 */
[----:B------:R-:W-:Y:S01]  /*23f0*/  ISETP.NE.U32.AND P3, PT, R6, RZ, PT ;  /* 0x000000ff0600720c */ /* 0x000fe20003f65070 */
[----:B------:R-:W-:Y:S02]  /*2400*/  UISETP.NE.U32.AND UP0, UPT, UR4, URZ, UPT ;  /* 0x0000003f0400728c */ /* 0x000fe4000bf05070 */
[----:B------:R-:W-:Y:S02]  /*2410*/  ISETP.NE.U32.AND P4, PT, RZ, UR4, PT ;  /* 0x00000004ff007c0c */ /* 0x000fe4000bf85070 */
[----:B------:R-:W-:Y:S01]  /*2420*/  ISETP.NE.AND.EX P3, PT, R7, RZ, PT, P3 ;  /* 0x000000ff0700720c */ /* 0x000fe20003f65330 */
[----:B------:R-:W-:Y:S02]  /*2430*/  UISETP.NE.AND.EX UP0, UPT, UR5, URZ, UPT, UP0 ;  /* 0x0000003f0500728c */ /* 0x000fe4000bf05300 */
[----:B------:R-:W-:Y:S02]  /*2440*/  ISETP.NE.AND.EX P4, PT, RZ, UR5, PT, P4 ;  /* 0x00000005ff007c0c */ /* 0x000fe4000bf85340 */
[----:B------:R-:W-:-:S02]  /*2450*/  PLOP3.LUT P0, PT, PT, PT, PT, 0x8, 0x0 ;  /* 0x000000000000781c */ /* 0x000fc40003f0e170 */
[----:B------:R-:W-:-:S04]  /*2460*/  PLOP3.LUT P1, PT, PT, PT, UP0, 0x80, 0x0 ;  /* 0x000000000000781c */ /* 0x000fc80003f2f008 */
[----:B------:R-:W-:-:S05]  /*2470*/  PLOP3.LUT P1, PT, P1, PT, PT, 0x8, 0x0 ;  /* 0x000000000000781c */ /* 0x000fca0000f2e170 */
[----:B------:R-:W-:Y:S08]  /*2480*/  @P4 BRA P3, `(.L_x_41) ;  /* 0x0000000000244947 */ /* 0x000ff00001800000 */
[----:B------:R-:W-:Y:S04]  /*2490*/  BSSY B0, `(.L_x_41) ;  /* 0x0000008000007945 */ /* 0x000fe80003800000 */
[----:B------:R-:W-:Y:S05]  /*24a0*/  @!P2 BRA `(.L_x_42) ;  /* 0x000000000014a947 */ /* 0x000fea0003800000 */
[----:B------:R-:W-:Y:S02]  /*24b0*/  LOP3.LUT P3, RZ, R56, 0xff, RZ, 0xc0, !PT ;  /* 0x000000ff38ff7812 */ /* 0x000fe4000786c0ff */
[----:B------:R-:W-:-:S11]  /*24c0*/  PLOP3.LUT P0, PT, P1, PT, PT, 0x80, 0x0 ;  /* 0x000000000000781c */ /* 0x000fd60000f0f070 */
[----:B------:R-:W-:Y:S05]  /*24d0*/  @!P3 BRA `(.L_x_43) ;  /* 0x00000000000cb947 */ /* 0x000fea0003800000 */
[----:B-----5:R-:W-:Y:S01]  /*24e0*/  FSETP.EQ.AND P0, PT, R57, RZ, PT ;  /* 0x000000ff3900720b */ /* 0x020fe20003f02000 */
[----:B------:R-:W-:-:S12]  /*24f0*/  BRA `(.L_x_43) ;  /* 0x0000000000047947 */ /* 0x000fd80003800000 */
.L_x_42:
[----:B-----5:R-:W-:-:S13]  /*2500*/  FSETP.EQ.AND P0, PT, R57, RZ, PT ;  /* 0x000000ff3900720b */ /* 0x020fda0003f02000 */
.L_x_43:
[----:B------:R-:W-:Y:S05]  /*2510*/  BSYNC B0 ;  /* 0x0000000000007941 */ /* 0x000fea0003800000 */
.L_x_41:
[----:B------:R-:W-:Y:S04]  /*2520*/  BSSY B0, `(.L_x_44) ;  /* 0x0000007000007945 */ /* 0x000fe80003800000 */
[----:B------:R-:W-:Y:S05]  /*2530*/  @!P2 BRA `(.L_x_45) ;  /* 0x000000000010a947 */ /* 0x000fea0003800000 */
[----:B------:R-:W-:-:S13]  /*2540*/  LOP3.LUT P2, RZ, R56, 0xff, RZ, 0xc0, !PT ;  /* 0x000000ff38ff7812 */ /* 0x000fda000784c0ff */
[----:B------:R-:W-:Y:S05]  /*2550*/  @!P2 BRA `(.L_x_46) ;  /* 0x00000000000ca947 */ /* 0x000fea0003800000 */
[----:B-----5:R-:W-:Y:S01]  /*2560*/  FSETP.EQ.AND P1, PT, R57, RZ, PT ;  /* 0x000000ff3900720b */ /* 0x020fe20003f22000 */
[----:B------:R-:W-:-:S12]  /*2570*/  BRA `(.L_x_46) ;  /* 0x0000000000047947 */ /* 0x000fd80003800000 */
.L_x_45:
[----:B-----5:R-:W-:-:S13]  /*2580*/  FSETP.EQ.AND P1, PT, R57, RZ, PT ;  /* 0x000000ff3900720b */ /* 0x020fda0003f22000 */
.L_x_46:
[----:B------:R-:W-:Y:S05]  /*2590*/  BSYNC B0 ;  /* 0x0000000000007941 */ /* 0x000fea0003800000 */
.L_x_44:
[----:B------:R-:W-:Y:S01]  /*25a0*/  ULOP3.LUT UR4, UR49, 0x1, URZ, 0x3c, !UPT ;  /* 0x0000000131047892 */ /* 0x000fe2000f8e3c3f */
[----:B------:R-:W-:Y:S01]  /*25b0*/  BSSY B0, `(.L_x_47) ;  /* 0x0000030000007945 */ /* 0x000fe20003800000 */
[----:B------:R-:W-:Y:S01]  /*25c0*/  IMAD.U32 R5, RZ, RZ, UR48 ;  /* 0x00000030ff057e24 */ /* 0x000fe2000f8e00ff */
[----:B------:R-:W-:Y:S02]  /*25d0*/  CS2R R10, SRZ ;  /* 0x00000000000a7805 */ /* 0x000fe4000001ff00 */
[----:B------:R-:W-:Y:S02]  /*25e0*/  CS2R R8, SRZ ;  /* 0x0000000000087805 */ /* 0x000fe4000001ff00 */
[----:B------:R-:W-:Y:S02]  /*25f0*/  CS2R R14, SRZ ;  /* 0x00000000000e7805 */ /* 0x000fe4000001ff00 */
[----:B------:R-:W-:Y:S02]  /*2600*/  MOV R4, UR4 ;  /* 0x0000000400047c02 */ /* 0x000fe40008000f00 */
[----:B------:R-:W-:Y:S01]  /*2610*/  CS2R R12, SRZ ;  /* 0x00000000000c7805 */ /* 0x000fe2000001ff00 */
[----:B------:R-:W-:Y:S06]  /*2620*/  @P0 BRA `(.L_x_48) ;  /* 0x0000000000a00947 */ /* 0x000fec0003800000 */
[----:B------:R-:W-:-:S13]  /*2630*/  ISETP.NE.AND P2, PT, R69, 0x3, PT ;  /* 0x000000034500780c */ /* 0x000fda0003f45270 */
[----:B------:R-:W-:Y:S05]  /*2640*/  @!P2 BRA `(.L_x_49) ;  /* 0x000000000004a947 */ /* 0x000fea0003800000 */
[----:B------:R-:W-:Y:S01]  /*2650*/  BPT.TRAP 0x1 ;  /* 0x000000040000795c */ /* 0x000fe20000300000 */
.L_x_49:
[----:B------:R-:W-:Y:S01]  /*2660*/  IMAD.U32 R3, RZ, RZ, UR48 ;  /* 0x00000030ff037e24 */ /* 0x000fe2000f8e00ff */
[----:B------:R-:W-:Y:S02]  /*2670*/  SHF.L.U32 R0, R4, 0x1f, RZ ;  /* 0x0000001f04007819 */ /* 0x000fe400000006ff */
[----:B------:R-:W-:Y:S02]  /*2680*/  CS2R R10, SRZ ;  /* 0x00000000000a7805 */ /* 0x000fe4000001ff00 */
[----:B------:R-:W-:-:S04]  /*2690*/  LEA R3, R3, UR52, 0x3 ;  /* 0x0000003403037c11 */ /* 0x000fc8000f8e18ff */
[----:B------:R-:W3:Y:S02]  /*26a0*/  SYNCS.PHASECHK.TRANS64.TRYWAIT P2, [R3+URZ+0x80], R0 ;  /* 0x00008000030075a7 */ /* 0x000ee4000804017f */
[----:B---3--:R-:W-:Y:S05]  /*26b0*/  @!P2 BRA `(.L_x_50) ;  /* 0x0000007000c4a947 */ /* 0x008fea0003800000 */
.L_x_233:
[----:B------:R-:W-:Y:S02]  /*26c0*/  CS2R R8, SRZ ;  /* 0x0000000000087805 */ /* 0x000fe4000001ff00 */
[----:B------:R-:W-:Y:S02]  /*26d0*/  CS2R R14, SRZ ;  /* 0x00000000000e7805 */ /* 0x000fe4000001ff00 */
[----:B------:R-:W-:Y:S01]  /*26e0*/  CS2R R12, SRZ ;  /* 0x00000000000c7805 */ /* 0x000fe2000001ff00 */
[----:B------:R-:W-:Y:S06]  /*26f0*/  @P1 BRA `(.L_x_51) ;  /* 0x0000000000541947 */ /* 0x000fec0003800000 */
[C---:B---3--:R-:W-:Y:S01]  /*2700*/  IMAD.SHL.U32 R0, R18.reuse, 0x10, RZ ;  /* 0x0000001012007824 */ /* 0x048fe200078e00ff */
[C---:B------:R-:W-:Y:S01]  /*2710*/  SHF.L.U32 R3, R18.reuse, 0x5, RZ ;  /* 0x0000000512037819 */ /* 0x040fe200000006ff */
[----:B------:R-:W-:Y:S01]  /*2720*/  IMAD.SHL.U32 R8, R18, 0x4, RZ ;  /* 0x0000000412087824 */ /* 0x000fe200078e00ff */
[----:B------:R-:W-:Y:S01]  /*2730*/  SHF.R.U32.HI R6, RZ, 0x1, R18 ;  /* 0x00000001ff067819 */ /* 0x000fe20000011612 */
[----:B------:R-:W-:Y:S05]  /*2740*/  WARPSYNC.ALL ;  /* 0x0000000000007948 */ /* 0x000fea0003800000 */
[----:B------:R-:W-:Y:S02]  /*2750*/  LOP3.LUT R0, R0, 0xe00, RZ, 0xc0, !PT ;  /* 0x00000e0000007812 */ /* 0x000fe400078ec0ff */
[----:B------:R-:W-:-:S02]  /*2760*/  LOP3.LUT R5, R3, 0xc0, RZ, 0xc0, !PT ;  /* 0x000000c003057812 */ /* 0x000fc400078ec0ff */
[--C-:B------:R-:W-:Y:S02]  /*2770*/  LOP3.LUT R0, R0, 0x20, R3.reuse, 0xf8, !PT ;  /* 0x0000002000007812 */ /* 0x100fe400078ef803 */
[----:B------:R-:W-:Y:S02]  /*2780*/  LOP3.LUT R5, R5, 0x8, R6, 0xf8, !PT ;  /* 0x0000000805057812 */ /* 0x000fe400078ef806 */
[----:B------:R-:W-:Y:S01]  /*2790*/  LOP3.LUT R0, R0, 0x100, R3, 0xf8, !PT ;  /* 0x0000010000007812 */ /* 0x000fe200078ef803 */
[----:B------:R-:W-:Y:S01]  /*27a0*/  IMAD.U32 R3, RZ, RZ, UR48 ;  /* 0x00000030ff037e24 */ /* 0x000fe2000f8e00ff */
[----:B------:R-:W-:Y:S02]  /*27b0*/  LOP3.LUT R5, R5, 0x18, R8, 0x78, !PT ;  /* 0x0000001805057812 */ /* 0x000fe400078e7808 */
[----:B------:R-:W-:Y:S02]  /*27c0*/  LOP3.LUT P2, RZ, R18, 0x4, RZ, 0xc0, !PT ;  /* 0x0000000412ff7812 */ /* 0x000fe4000784c0ff */
[----:B------:R-:W-:-:S04]  /*27d0*/  LOP3.LUT R0, R0, R5, RZ, 0xfc, !PT ;  /* 0x0000000500007212 */ /* 0x000fc800078efcff */
[----:B------:R-:W-:-:S04]  /*27e0*/  LEA R0, R3, R0, 0xc ;  /* 0x0000000003007211 */ /* 0x000fc800078e60ff */
[----:B------:R-:W-:-:S05]  /*27f0*/  LEA R0, R0, UR52, 0x1 ;  /* 0x0000003400007c11 */ /* 0x000fca000f8e08ff */
[C---:B------:R-:W-:Y:S01]  /*2800*/  VIADD R3, R0.reuse, 0x200 ;  /* 0x0000020000037836 */ /* 0x040fe20000000000 */
[----:B------:R4:W3:Y:S01]  /*2810*/  LDSM.16.M88.4 R12, [R0+0x200] ;  /* 0x00020000000c783b */ /* 0x0008e20000000200 */
[----:B------:R-:W-:-:S03]  /*2820*/  VIADD R8, R0, 0x220 ;  /* 0x0000022000087836 */ /* 0x000fc60000000000 */
[----:B------:R-:W-:-:S06]  /*2830*/  @P2 IADD3 R8, R3, -0x20, RZ ;  /* 0xffffffe003082810 */ /* 0x000fcc0007ffe0ff */
[----:B----4-:R-:W1:Y:S02]  /*2840*/  LDSM.16.M88.4 R8, [R8] ;  /* 0x000000000808783b */ /* 0x010e640000000200 */
.L_x_51:
[----:B------:R-:W-:-:S04]  /*2850*/  UIADD3 UR4, UR48, 0x1, URZ ;  /* 0x0000000130047890 */ /* 0x000fc8000fffe03f */
[----:B------:R-:W-:-:S04]  /*2860*/  UISETP.NE.AND UP0, UPT, UR4, 0x3, UPT ;  /* 0x000000030400788c */ /* 0x000fc8000bf05270 */
[----:B------:R-:W-:Y:S02]  /*2870*/  USEL UR5, URZ, 0x1, UP0 ;  /* 0x000000013f057887 */ /* 0x000fe40008000000 */
[----:B------:R-:W-:-:S04]  /*2880*/  USEL UR4, UR4, URZ, UP0 ;  /* 0x0000003f04047287 */ /* 0x000fc80008000000 */
[----:B------:R-:W-:Y:S02]  /*2890*/  LOP3.LUT R4, R4, UR5, RZ, 0x3c, !PT ;  /* 0x0000000504047c12 */ /* 0x000fe4000f8e3cff */
[----:B------:R-:W-:-:S07]  /*28a0*/  IMAD.U32 R5, RZ, RZ, UR4 ;  /* 0x00000004ff057e24 */ /* 0x000fce000f8e00ff */
.L_x_48:
[----:B------:R-:W-:Y:S05]  /*28b0*/  BSYNC B0 ;  /* 0x0000000000007941 */ /* 0x000fea0003800000 */
.L_x_47:
[----:B---3--:R-:W-:Y:S01]  /*28c0*/  SHF.L.U32 R20, R13, 0x10, RZ ;  /* 0x000000100d147819 */ /* 0x008fe200000006ff */
[C---:B------:R-:W-:Y:S01]  /*28d0*/  IMAD.U32 R6, R12.reuse, 0x10000, RZ ;  /* 0x000100000c067824 */ /* 0x040fe200078e00ff */
[----:B------:R-:W-:Y:S01]  /*28e0*/  LOP3.LUT R12, R12, 0xffff0000, RZ, 0xc0, !PT ;  /* 0xffff00000c0c7812 */ /* 0x000fe200078ec0ff */
[C---:B-1----:R-:W-:Y:S01]  /*28f0*/  IMAD.U32 R72, R9.reuse, 0x10000, RZ ;  /* 0x0001000009487824 */ /* 0x042fe200078e00ff */
[----:B------:R-:W-:Y:S01]  /*2900*/  LOP3.LUT R74, R9, 0xffff0000, RZ, 0xc0, !PT ;  /* 0xffff0000094a7812 */ /* 0x000fe200078ec0ff */
[C---:B-----5:R-:W-:Y:S01]  /*2910*/  FMUL R9, R57.reuse, R20 ;  /* 0x0000001439097220 */ /* 0x060fe20000400000 */
[C---:B------:R-:W-:Y:S01]  /*2920*/  FMUL R7, R57.reuse, R6 ;  /* 0x0000000639077220 */ /* 0x040fe20000400000 */
[----:B------:R-:W-:Y:S01]  /*2930*/  FMUL R6, R57, R12 ;  /* 0x0000000c39067220 */ /* 0x000fe20000400000 */
[----:B------:R-:W-:Y:S01]  /*2940*/  LOP3.LUT R60, R13, 0xffff0000, RZ, 0xc0, !PT ;  /* 0xffff00000d3c7812 */ /* 0x000fe200078ec0ff */
[----:B------:R-:W-:Y:S02]  /*2950*/  IMAD.MOV.U32 R79, RZ, RZ, 0x3bbb989d ;  /* 0x3bbb989dff4f7424 */ /* 0x000fe400078e00ff */
[C---:B------:R-:W-:Y:S01]  /*2960*/  FFMA R26, R58.reuse, R26, R9 ;  /* 0x0000001a3a1a7223 */ /* 0x040fe20000000009 */
[----:B------:R-:W-:Y:S01]  /*2970*/  FFMA R25, R58, R25, R6 ;  /* 0x000000193a197223 */ /* 0x000fe20000000006 */
[C---:B------:R-:W-:Y:S01]  /*2980*/  SHF.L.U32 R68, R8.reuse, 0x10, RZ ;  /* 0x0000001008447819 */ /* 0x040fe200000006ff */
[----:B------:R-:W-:Y:S01]  /*2990*/  IMAD.U32 R80, R11, 0x10000, RZ ;  /* 0x000100000b507824 */ /* 0x000fe200078e00ff */
[----:B------:R-:W-:Y:S01]  /*29a0*/  LOP3.LUT R70, R8, 0xffff0000, RZ, 0xc0, !PT ;  /* 0xffff000008467812 */ /* 0x000fe200078ec0ff */
[----:B------:R-:W-:Y:S01]  /*29b0*/  FMUL R8, R57, R60 ;  /* 0x0000003c39087220 */ /* 0x000fe20000400000 */
[----:B------:R-:W-:Y:S01]  /*29c0*/  LOP3.LUT R82, R11, 0xffff0000, RZ, 0xc0, !PT ;  /* 0xffff00000b527812 */ /* 0x000fe200078ec0ff */
[-C--:B------:R-:W-:Y:S01]  /*29d0*/  FFMA.SAT R11, -R26, R79.reuse, 0.5 ;  /* 0x3f0000001a0b7423 */ /* 0x080fe2000000214f */
[----:B------:R-:W-:Y:S01]  /*29e0*/  MOV R81, 0x437c0000 ;  /* 0x437c000000517802 */ /* 0x000fe20000000f00 */
[C---:B------:R-:W-:Y:S01]  /*29f0*/  IMAD.U32 R76, R10.reuse, 0x10000, RZ ;  /* 0x000100000a4c7824 */ /* 0x040fe200078e00ff */
[----:B------:R-:W-:Y:S01]  /*2a00*/  LOP3.LUT R78, R10, 0xffff0000, RZ, 0xc0, !PT ;  /* 0xffff00000a4e7812 */ /* 0x000fe200078ec0ff */
[----:B------:R-:W-:Y:S01]  /*2a10*/  FFMA.SAT R10, -R25, R79, 0.5 ;  /* 0x3f000000190a7423 */ /* 0x000fe2000000214f */
[----:B------:R-:W-:Y:S01]  /*2a20*/  FFMA R27, R58, R27, R8 ;  /* 0x0000001b3a1b7223 */ /* 0x000fe20000000008 */
[----:B------:R-:W-:Y:S01]  /*2a30*/  FFMA.RM R61, R11, R81, 12582913 ;  /* 0x4b4000010b3d7423 */ /* 0x000fe20000004051 */
[----:B------:R-:W-:-:S02]  /*2a40*/  IMAD.U32 R62, R14, 0x10000, RZ ;  /* 0x000100000e3e7824 */ /* 0x000fc400078e00ff */
[----:B--2---:R-:W-:Y:S01]  /*2a50*/  FFMA.RM R59, R10, R81, 12582913 ;  /* 0x4b4000010a3b7423 */ /* 0x004fe20000004051 */
[----:B------:R-:W-:Y:S01]  /*2a60*/  FFMA.SAT R12, -R27, R79, 0.5 ;  /* 0x3f0000001b0c7423 */ /* 0x000fe2000000214f */
[----:B------:R-:W-:Y:S01]  /*2a70*/  FADD R11, R61, -12583039 ;  /* 0xcb40007f3d0b7421 */ /* 0x000fe20000000000 */
[----:B------:R-:W-:Y:S01]  /*2a80*/  LOP3.LUT R14, R14, 0xffff0000, RZ, 0xc0, !PT ;  /* 0xffff00000e0e7812 */ /* 0x000fe200078ec0ff */
[----:B------:R-:W-:Y:S01]  /*2a90*/  FADD R10, R59, -12583039 ;  /* 0xcb40007f3b0a7421 */ /* 0x000fe20000000000 */
[----:B------:R-:W-:Y:S01]  /*2aa0*/  FFMA.RM R63, R12, R81, 12582913 ;  /* 0x4b4000010c3f7423 */ /* 0x000fe20000004051 */
[C---:B------:R-:W-:Y:S01]  /*2ab0*/  FFMA R11, -R26.reuse, 1.4426950216293334961, -R11 ;  /* 0x3fb8aa3b1a0b7823 */ /* 0x040fe2000000090b */
[----:B------:R-:W-:Y:S02]  /*2ac0*/  IMAD.U32 R64, R15, 0x10000, RZ ;  /* 0x000100000f407824 */ /* 0x000fe400078e00ff */
[----:B------:R-:W-:Y:S01]  /*2ad0*/  FFMA R10, -R25, 1.4426950216293334961, -R10 ;  /* 0x3fb8aa3b190a7823 */ /* 0x000fe2000000090a */
[----:B------:R-:W-:Y:S01]  /*2ae0*/  FADD R12, R63, -12583039 ;  /* 0xcb40007f3f0c7421 */ /* 0x000fe20000000000 */
[----:B------:R-:W-:Y:S01]  /*2af0*/  FFMA R26, -R26, 1.925963033500011079e-08, R11 ;  /* 0x32a570601a1a7823 */ /* 0x000fe2000000010b */
[----:B------:R-:W-:Y:S01]  /*2b00*/  FMUL R11, R57, R62 ;  /* 0x0000003e390b7220 */ /* 0x000fe20000400000 */
[----:B------:R-:W-:Y:S01]  /*2b10*/  FFMA R25, -R25, 1.925963033500011079e-08, R10 ;  /* 0x32a5706019197823 */ /* 0x000fe2000000010a */
[----:B------:R-:W-:Y:S01]  /*2b20*/  FMUL R10, R57, R14 ;  /* 0x0000000e390a7220 */ /* 0x000fe20000400000 */
[----:B------:R-:W-:Y:S01]  /*2b30*/  LOP3.LUT R66, R15, 0xffff0000, RZ, 0xc0, !PT ;  /* 0xffff00000f427812 */ /* 0x000fe200078ec0ff */
[----:B------:R-:W-:Y:S01]  /*2b40*/  FFMA R12, -R27, 1.4426950216293334961, -R12 ;  /* 0x3fb8aa3b1b0c7823 */ /* 0x000fe2000000090c */
[C---:B------:R-:W-:Y:S01]  /*2b50*/  FFMA R28, R58.reuse, R28, R11 ;  /* 0x0000001c3a1c7223 */ /* 0x040fe2000000000b */
[----:B------:R-:W-:Y:S01]  /*2b60*/  FMUL R13, R57, R64 ;  /* 0x00000040390d7220 */ /* 0x000fe20000400000 */
[----:B------:R-:W-:Y:S01]  /*2b70*/  FFMA R29, R58, R29, R10 ;  /* 0x0000001d3a1d7223 */ /* 0x000fe2000000000a */
[----:B------:R-:W-:Y:S01]  /*2b80*/  FFMA R27, -R27, 1.925963033500011079e-08, R12 ;  /* 0x32a570601b1b7823 */ /* 0x000fe2000000010c */
[----:B------:R-:W-:Y:S01]  /*2b90*/  FMUL R12, R57, R66 ;  /* 0x00000042390c7220 */ /* 0x000fe20000400000 */
[-C--:B------:R-:W-:Y:S01]  /*2ba0*/  FFMA.SAT R14, -R28, R79.reuse, 0.5 ;  /* 0x3f0000001c0e7423 */ /* 0x080fe2000000214f */
[----:B------:R-:W-:Y:S01]  /*2bb0*/  LOP3.LUT R0, R18, 0xff, RZ, 0xc0, !PT ;  /* 0x000000ff12007812 */ /* 0x000fe200078ec0ff */
[C---:B------:R-:W-:Y:S01]  /*2bc0*/  FFMA R30, R58.reuse, R30, R13 ;  /* 0x0000001e3a1e7223 */ /* 0x040fe2000000000d */
[----:B------:R-:W-:Y:S01]  /*2bd0*/  FFMA.SAT R20, -R29, R79, 0.5 ;  /* 0x3f0000001d147423 */ /* 0x000fe2000000214f */
[----:B------:R-:W-:Y:S01]  /*2be0*/  FFMA R31, R58, R31, R12 ;  /* 0x0000001f3a1f7223 */ /* 0x000fe2000000000c */
[----:B------:R-:W-:Y:S01]  /*2bf0*/  FFMA.RM R65, R14, R81, 12582913 ;  /* 0x4b4000010e417423 */ /* 0x000fe20000004051 */
[----:B------:R-:W-:Y:S01]  /*2c00*/  IADD3 R0, R0, 0x1f, RZ ;  /* 0x0000001f00007810 */ /* 0x000fe20007ffe0ff */
[----:B------:R-:W-:Y:S01]  /*2c10*/  FFMA.SAT R14, -R30, R79, 0.5 ;  /* 0x3f0000001e0e7423 */ /* 0x000fe2000000214f */
[----:B------:R-:W-:Y:S01]  /*2c20*/  FFMA R24, R58, R24, R7 ;  /* 0x000000183a187223 */ /* 0x000fe20000000007 */
[----:B------:R-:W-:Y:S01]  /*2c30*/  FFMA.RM R66, R20, R81, 12582913 ;  /* 0x4b40000114427423 */ /* 0x000fe20000004051 */
[----:B------:R-:W-:Y:S01]  /*2c40*/  FFMA.SAT R21, -R31, R79, 0.5 ;  /* 0x3f0000001f157423 */ /* 0x000fe2000000214f */
[----:B------:R-:W-:Y:S01]  /*2c50*/  ISETP.GT.U32.AND P5, PT, R0, 0x3e, PT ;  /* 0x0000003e0000780c */ /* 0x000fe20003fa4070 */
[----:B------:R-:W-:Y:S01]  /*2c60*/  FADD R15, R65, -12583039 ;  /* 0xcb40007f410f7421 */ /* 0x000fe20000000000 */
[----:B------:R-:W-:Y:S01]  /*2c70*/  FFMA.RM R71, R14, R81, 12582913 ;  /* 0x4b4000010e477423 */ /* 0x000fe20000004051 */
[----:B------:R-:W-:Y:S01]  /*2c80*/  FFMA.SAT R0, -R24, R79, 0.5 ;  /* 0x3f00000018007423 */ /* 0x000fe2000000214f */
[----:B------:R-:W-:Y:S01]  /*2c90*/  FADD R14, R66, -12583039 ;  /* 0xcb40007f420e7421 */ /* 0x000fe20000000000 */
[-C--:B------:R-:W-:Y:S01]  /*2ca0*/  FFMA.RM R73, R21, R81.reuse, 12582913 ;  /* 0x4b40000115497423 */ /* 0x080fe20000004051 */
[----:B------:R-:W-:Y:S01]  /*2cb0*/  FFMA R15, -R28, 1.4426950216293334961, -R15 ;  /* 0x3fb8aa3b1c0f7823 */ /* 0x000fe2000000090f */
[----:B------:R-:W-:Y:S01]  /*2cc0*/  FADD R21, R71, -12583039 ;  /* 0xcb40007f47157421 */ /* 0x000fe20000000000 */
[----:B------:R-:W-:Y:S01]  /*2cd0*/  FFMA.RM R0, R0, R81, 12582913 ;  /* 0x4b40000100007423 */ /* 0x000fe20000004051 */
[----:B------:R-:W-:Y:S01]  /*2ce0*/  FFMA R14, -R29, 1.4426950216293334961, -R14 ;  /* 0x3fb8aa3b1d0e7823 */ /* 0x000fe2000000090e */
[----:B------:R-:W-:Y:S01]  /*2cf0*/  FADD R20, R73, -12583039 ;  /* 0xcb40007f49147421 */ /* 0x000fe20000000000 */
[----:B------:R-:W-:Y:S01]  /*2d00*/  FFMA R28, -R28, 1.925963033500011079e-08, R15 ;  /* 0x32a570601c1c7823 */ /* 0x000fe2000000010f */
[----:B------:R-:W-:Y:S01]  /*2d10*/  FFMA R21, -R30, 1.4426950216293334961, -R21 ;  /* 0x3fb8aa3b1e157823 */ /* 0x000fe20000000915 */
[----:B------:R-:W-:Y:S01]  /*2d20*/  FADD R3, R0, -12583039 ;  /* 0xcb40007f00037421 */ /* 0x000fe20000000000 */
[----:B------:R-:W-:Y:S01]  /*2d30*/  FFMA R29, -R29, 1.925963033500011079e-08, R14 ;  /* 0x32a570601d1d7823 */ /* 0x000fe2000000010e */
[C---:B------:R-:W-:Y:S01]  /*2d40*/  FMUL R15, R57.reuse, R68 ;  /* 0x00000044390f7220 */ /* 0x040fe20000400000 */
[----:B------:R-:W-:Y:S01]  /*2d50*/  FMUL R14, R57, R70 ;  /* 0x00000046390e7220 */ /* 0x000fe20000400000 */
[----:B------:R-:W-:Y:S01]  /*2d60*/  FFMA R20, -R31, 1.4426950216293334961, -R20 ;  /* 0x3fb8aa3b1f147823 */ /* 0x000fe20000000914 */
[----:B------:R-:W-:Y:S01]  /*2d70*/  FFMA R30, -R30, 1.925963033500011079e-08, R21 ;  /* 0x32a570601e1e7823 */ /* 0x000fe20000000115 */
[----:B------:R-:W-:Y:S01]  /*2d80*/  FFMA R3, -R24, 1.4426950216293334961, -R3 ;  /* 0x3fb8aa3b18037823 */ /* 0x000fe20000000903 */
[----:B------:R-:W-:Y:S01]  /*2d90*/  FMUL R21, R57, R72 ;  /* 0x0000004839157220 */ /* 0x000fe20000400000 */
[C---:B------:R-:W-:Y:S01]  /*2da0*/  FFMA R32, R58.reuse, R32, R15 ;  /* 0x000000203a207223 */ /* 0x040fe2000000000f */
[----:B------:R-:W-:Y:S01]  /*2db0*/  FFMA R33, R58, R33, R14 ;  /* 0x000000213a217223 */ /* 0x000fe2000000000e */
[----:B------:R-:W-:Y:S01]  /*2dc0*/  FFMA R31, -R31, 1.925963033500011079e-08, R20 ;  /* 0x32a570601f1f7823 */ /* 0x000fe20000000114 */
[----:B------:R-:W-:Y:S01]  /*2dd0*/  FMUL R20, R57, R74 ;  /* 0x0000004a39147220 */ /* 0x000fe20000400000 */
[----:B------:R-:W-:Y:S01]  /*2de0*/  FFMA R3, -R24, 1.925963033500011079e-08, R3 ;  /* 0x32a5706018037823 */ /* 0x000fe20000000103 */
[-C--:B------:R-:W-:Y:S01]  /*2df0*/  FFMA.SAT R23, -R32, R79.reuse, 0.5 ;  /* 0x3f00000020177423 */ /* 0x080fe2000000214f */
[C---:B------:R-:W-:Y:S01]  /*2e00*/  FFMA R34, R58.reuse, R34, R21 ;  /* 0x000000223a227223 */ /* 0x040fe20000000015 */
[----:B------:R-:W-:Y:S01]  /*2e10*/  FFMA.SAT R24, -R33, R79, 0.5 ;  /* 0x3f00000021187423 */ /* 0x000fe2000000214f */
[----:B------:R1:W2:Y:S01]  /*2e20*/  MUFU.EX2 R60, R25 ;  /* 0x00000019003c7308 */ /* 0x0002a20000000800 */
[----:B------:R-:W-:Y:S01]  /*2e30*/  FFMA R35, R58, R35, R20 ;  /* 0x000000233a237223 */ /* 0x000fe20000000014 */
[----:B------:R-:W-:-:S02]  /*2e40*/  IMAD.SHL.U32 R0, R0, 0x800000, RZ ;  /* 0x0080000000007824 */ /* 0x000fc400078e00ff */
[----:B------:R-:W-:Y:S01]  /*2e50*/  FFMA.RM R70, R24, R81, 12582913 ;  /* 0x4b40000118467423 */ /* 0x000fe20000004051 */
[----:B------:R-:W-:Y:S01]  /*2e60*/  IMAD.SHL.U32 R59, R59, 0x800000, RZ ;  /* 0x008000003b3b7824 */ /* 0x000fe200078e00ff */
[----:B------:R-:W-:Y:S01]  /*2e70*/  SHF.L.U32 R66, R66, 0x17, RZ ;  /* 0x0000001742427819 */ /* 0x000fe200000006ff */
[----:B------:R-:W-:Y:S02]  /*2e80*/  IMAD.SHL.U32 R65, R65, 0x800000, RZ ;  /* 0x0080000041417824 */ /* 0x000fe400078e00ff */
[----:B------:R-:W-:Y:S01]  /*2e90*/  FADD R24, R70, -12583039 ;  /* 0xcb40007f46187421 */ /* 0x000fe20000000000 */
[----:B------:R3:W-:Y:S01]  /*2ea0*/  MUFU.EX2 R64, R27 ;  /* 0x0000001b00407308 */ /* 0x0007e20000000800 */
[----:B-1----:R-:W-:Y:S01]  /*2eb0*/  FFMA.SAT R25, -R34, R79, 0.5 ;  /* 0x3f00000022197423 */ /* 0x002fe2000000214f */
[----:B------:R-:W-:Y:S01]  /*2ec0*/  SHF.L.U32 R61, R61, 0x17, RZ ;  /* 0x000000173d3d7819 */ /* 0x000fe200000006ff */
[----:B------:R-:W-:Y:S01]  /*2ed0*/  FFMA R24, -R33, 1.4426950216293334961, -R24 ;  /* 0x3fb8aa3b21187823 */ /* 0x000fe20000000918 */
[----:B------:R-:W-:-:S02]  /*2ee0*/  IMAD.SHL.U32 R71, R71, 0x800000, RZ ;  /* 0x0080000047477824 */ /* 0x000fc400078e00ff */
[-C--:B------:R-:W-:Y:S01]  /*2ef0*/  FFMA.RM R72, R25, R81.reuse, 12582913 ;  /* 0x4b40000119487423 */ /* 0x080fe20000004051 */
[----:B------:R-:W-:Y:S02]  /*2f00*/  IMAD.SHL.U32 R70, R70, 0x800000, RZ ;  /* 0x0080000046467824 */ /* 0x000fe400078e00ff */
[----:B------:R-:W-:Y:S01]  /*2f10*/  FFMA R33, -R33, 1.925963033500011079e-08, R24 ;  /* 0x32a5706021217823 */ /* 0x000fe20000000118 */
[----:B------:R1:W-:Y:S01]  /*2f20*/  MUFU.EX2 R62, R26 ;  /* 0x0000001a003e7308 */ /* 0x0003e20000000800 */
[----:B---3--:R-:W-:Y:S01]  /*2f30*/  FFMA.RM R27, R23, R81, 12582913 ;  /* 0x4b400001171b7423 */ /* 0x008fe20000004051 */
[----:B------:R-:W-:Y:S01]  /*2f40*/  FADD R25, R72, -12583039 ;  /* 0xcb40007f48197421 */ /* 0x000fe20000000000 */
[----:B------:R-:W-:Y:S01]  /*2f50*/  FMUL R24, R57, R78 ;  /* 0x0000004e39187220 */ /* 0x000fe20000400000 */
[----:B--2---:R-:W-:Y:S01]  /*2f60*/  FFMA R60, R59, R60, 1 ;  /* 0x3f8000003b3c7423 */ /* 0x004fe2000000003c */
[----:B------:R-:W-:Y:S01]  /*2f70*/  FADD R23, R27, -12583039 ;  /* 0xcb40007f1b177421 */ /* 0x000fe20000000000 */
[----:B------:R-:W-:Y:S01]  /*2f80*/  FFMA R25, -R34, 1.4426950216293334961, -R25 ;  /* 0x3fb8aa3b22197823 */ /* 0x000fe20000000919 */
[----:B------:R-:W-:Y:S01]  /*2f90*/  FFMA R37, R58, R37, R24 ;  /* 0x000000253a257223 */ /* 0x000fe20000000018 */
[----:B------:R2:W-:Y:S01]  /*2fa0*/  MUFU.EX2 R68, R31 ;  /* 0x0000001f00447308 */ /* 0x0005e20000000800 */
[----:B-1----:R-:W-:Y:S01]  /*2fb0*/  FFMA.SAT R26, -R35, R79, 0.5 ;  /* 0x3f000000231a7423 */ /* 0x002fe2000000214f */
[----:B------:R-:W-:Y:S01]  /*2fc0*/  FFMA R23, -R32, 1.4426950216293334961, -R23 ;  /* 0x3fb8aa3b20177823 */ /* 0x000fe20000000917 */
[----:B------:R-:W-:Y:S01]  /*2fd0*/  FFMA R34, -R34, 1.925963033500011079e-08, R25 ;  /* 0x32a5706022227823 */ /* 0x000fe20000000119 */
[C---:B------:R-:W-:Y:S01]  /*2fe0*/  FMUL R25, R57.reuse, R80 ;  /* 0x0000005039197220 */ /* 0x040fe20000400000 */
[----:B------:R-:W-:Y:S01]  /*2ff0*/  FFMA.RM R74, R26, R81, 12582913 ;  /* 0x4b4000011a4a7423 */ /* 0x000fe20000004051 */
[----:B------:R-:W-:Y:S01]  /*3000*/  FFMA R32, -R32, 1.925963033500011079e-08, R23 ;  /* 0x32a5706020207823 */ /* 0x000fe20000000117 */
[----:B------:R-:W-:Y:S01]  /*3010*/  FMUL R23, R57, R76 ;  /* 0x0000004c39177220 */ /* 0x000fe20000400000 */
[----:B------:R-:W-:Y:S01]  /*3020*/  FFMA R38, R58, R38, R25 ;  /* 0x000000263a267223 */ /* 0x000fe20000000019 */
[----:B------:R-:W-:Y:S01]  /*3030*/  FADD R26, R74, -12583039 ;  /* 0xcb40007f4a1a7421 */ /* 0x000fe20000000000 */
[----:B------:R-:W1:Y:S01]  /*3040*/  MUFU.EX2 R3, R3 ;  /* 0x0000000300037308 */ /* 0x000e620000000800 */
[----:B------:R-:W-:Y:S01]  /*3050*/  FFMA R36, R58, R36, R23 ;  /* 0x000000243a247223 */ /* 0x000fe20000000017 */
[-C--:B------:R-:W-:Y:S01]  /*3060*/  FFMA.SAT R76, -R37, R79.reuse, 0.5 ;  /* 0x3f000000254c7423 */ /* 0x080fe2000000214f */
[C---:B------:R-:W-:Y:S01]  /*3070*/  FFMA R26, -R35.reuse, 1.4426950216293334961, -R26 ;  /* 0x3fb8aa3b231a7823 */ /* 0x040fe2000000091a */
[-C--:B------:R-:W-:Y:S01]  /*3080*/  FFMA.SAT R78, -R38, R79.reuse, 0.5 ;  /* 0x3f000000264e7423 */ /* 0x080fe2000000214f */
[----:B--2---:R-:W-:Y:S01]  /*3090*/  FFMA.SAT R31, -R36, R79, 0.5 ;  /* 0x3f000000241f7423 */ /* 0x004fe2000000214f */
[-C--:B------:R-:W-:Y:S01]  /*30a0*/  FFMA.RM R76, R76, R81.reuse, 12582913 ;  /* 0x4b4000014c4c7423 */ /* 0x080fe20000004051 */
[----:B------:R-:W-:Y:S01]  /*30b0*/  FFMA R35, -R35, 1.925963033500011079e-08, R26 ;  /* 0x32a5706023237823 */ /* 0x000fe2000000011a */
[----:B------:R-:W-:Y:S01]  /*30c0*/  FMUL R26, R57, R82 ;  /* 0x00000052391a7220 */ /* 0x000fe20000400000 */
[----:B------:R-:W2:Y:S01]  /*30d0*/  MUFU.EX2 R28, R28 ;  /* 0x0000001c001c7308 */ /* 0x000ea20000000800 */
[----:B------:R-:W-:Y:S01]  /*30e0*/  FFMA.RM R75, R31, R81, 12582913 ;  /* 0x4b4000011f4b7423 */ /* 0x000fe20000004051 */
[----:B------:R-:W-:-:S02]  /*30f0*/  IMAD.SHL.U32 R73, R73, 0x800000, RZ ;  /* 0x0080000049497824 */ /* 0x000fc400078e00ff */
[----:B------:R-:W-:Y:S01]  /*3100*/  FFMA R39, R58, R39, R26 ;  /* 0x000000273a277223 */ /* 0x000fe2000000001a */
[----:B------:R-:W-:Y:S01]  /*3110*/  SHF.L.U32 R27, R27, 0x17, RZ ;  /* 0x000000171b1b7819 */ /* 0x000fe200000006ff */
[----:B------:R-:W-:Y:S01]  /*3120*/  FADD R77, R75, -12583039 ;  /* 0xcb40007f4b4d7421 */ /* 0x000fe20000000000 */
[----:B------:R-:W-:Y:S01]  /*3130*/  SHF.L.U32 R72, R72, 0x17, RZ ;  /* 0x0000001748487819 */ /* 0x000fe200000006ff */
[----:B------:R-:W-:Y:S01]  /*3140*/  FFMA.SAT R80, -R39, R79, 0.5 ;  /* 0x3f00000027507423 */ /* 0x000fe2000000214f */
[-C--:B------:R-:W-:Y:S01]  /*3150*/  FFMA.RM R79, R78, R81.reuse, 12582913 ;  /* 0x4b4000014e4f7423 */ /* 0x080fe20000004051 */
[----:B------:R-:W-:Y:S01]  /*3160*/  FADD R78, R76, -12583039 ;  /* 0xcb40007f4c4e7421 */ /* 0x000fe20000000000 */
[----:B------:R-:W3:Y:S01]  /*3170*/  MUFU.EX2 R29, R29 ;  /* 0x0000001d001d7308 */ /* 0x000ee20000000800 */
[----:B------:R-:W-:Y:S01]  /*3180*/  FFMA R77, -R36, 1.4426950216293334961, -R77 ;  /* 0x3fb8aa3b244d7823 */ /* 0x000fe2000000094d */
[----:B------:R-:W-:Y:S01]  /*3190*/  FFMA.RM R80, R80, R81, 12582913 ;  /* 0x4b40000150507423 */ /* 0x000fe20000004051 */
[----:B------:R-:W-:Y:S01]  /*31a0*/  FFMA R78, -R37, 1.4426950216293334961, -R78 ;  /* 0x3fb8aa3b254e7823 */ /* 0x000fe2000000094e */
[----:B------:R-:W-:Y:S01]  /*31b0*/  FADD R81, R79, -12583039 ;  /* 0xcb40007f4f517421 */ /* 0x000fe20000000000 */
[----:B------:R-:W-:Y:S01]  /*31c0*/  FFMA R77, -R36, 1.925963033500011079e-08, R77 ;  /* 0x32a57060244d7823 */ /* 0x000fe2000000014d */
[----:B------:R-:W-:Y:S01]  /*31d0*/  FADD R36, R80, -12583039 ;  /* 0xcb40007f50247421 */ /* 0x000fe20000000000 */
[----:B------:R-:W-:Y:S01]  /*31e0*/  FFMA R78, -R37, 1.925963033500011079e-08, R78 ;  /* 0x32a57060254e7823 */ /* 0x000fe2000000014e */
[----:B-1----:R-:W-:Y:S01]  /*31f0*/  FFMA R37, R0, R3, 1 ;  /* 0x3f80000000257423 */ /* 0x002fe20000000003 */
[----:B------:R-:W-:Y:S01]  /*3200*/  FFMA R81, -R38, 1.4426950216293334961, -R81 ;  /* 0x3fb8aa3b26517823 */ /* 0x000fe20000000951 */
[----:B------:R-:W-:Y:S01]  /*3210*/  FFMA R36, -R39, 1.4426950216293334961, -R36 ;  /* 0x3fb8aa3b27247823 */ /* 0x000fe20000000924 */
[----:B--2---:R-:W-:Y:S01]  /*3220*/  FFMA R59, R65, R28, 1 ;  /* 0x3f800000413b7423 */ /* 0x004fe2000000001c */
[----:B------:R-:W-:-:S02]  /*3230*/  VIADD R28, R37, 0x1800000 ;  /* 0x01800000251c7836 */ /* 0x000fc40000000000 */
[----:B------:R-:W-:Y:S01]  /*3240*/  FFMA R81, -R38, 1.925963033500011079e-08, R81 ;  /* 0x32a5706026517823 */ /* 0x000fe20000000151 */
[----:B------:R-:W-:Y:S01]  /*3250*/  FFMA R36, -R39, 1.925963033500011079e-08, R36 ;  /* 0x32a5706027247823 */ /* 0x000fe20000000124 */
[----:B------:R-:W-:Y:S01]  /*3260*/  MUFU.EX2 R30, R30 ;  /* 0x0000001e001e7308 */ /* 0x000fe20000000800 */
[----:B------:R-:W-:Y:S01]  /*3270*/  IMAD.SHL.U32 R74, R74, 0x800000, RZ ;  /* 0x008000004a4a7824 */ /* 0x000fe200078e00ff */
[----:B------:R-:W-:Y:S01]  /*3280*/  LOP3.LUT R28, R28, 0x7f800000, RZ, 0xc0, !PT ;  /* 0x7f8000001c1c7812 */ /* 0x000fe200078ec0ff */
[----:B---3--:R-:W-:Y:S01]  /*3290*/  FFMA R38, R66, R29, 1 ;  /* 0x3f80000042267423 */ /* 0x008fe2000000001d */
[----:B------:R-:W-:Y:S01]  /*32a0*/  IMAD.SHL.U32 R75, R75, 0x800000, RZ ;  /* 0x008000004b4b7824 */ /* 0x000fe200078e00ff */
[----:B------:R-:W-:Y:S01]  /*32b0*/  SHF.L.U32 R76, R76, 0x17, RZ ;  /* 0x000000174c4c7819 */ /* 0x000fe200000006ff */
[----:B------:R-:W-:Y:S01]  /*32c0*/  IMAD.SHL.U32 R63, R63, 0x800000, RZ ;  /* 0x008000003f3f7824 */ /* 0x000fe200078e00ff */
[----:B------:R-:W-:Y:S01]  /*32d0*/  ISETP.GT.U32.AND P2, PT, R28, 0x1ffffff, PT ;  /* 0x01ffffff1c00780c */ /* 0x000fe20003f44070 */
[----:B------:R-:W1:Y:S01]  /*32e0*/  MUFU.EX2 R33, R33 ;  /* 0x0000002100217308 */ /* 0x000e620000000800 */
[----:B------:R-:W-:-:S02]  /*32f0*/  IMAD.SHL.U32 R79, R79, 0x800000, RZ ;  /* 0x008000004f4f7824 */ /* 0x000fc400078e00ff */
[----:B------:R-:W-:Y:S01]  /*3300*/  FFMA R62, R61, R62, 1 ;  /* 0x3f8000003d3e7423 */ /* 0x000fe2000000003e */
[----:B------:R-:W-:Y:S01]  /*3310*/  IMAD.SHL.U32 R80, R80, 0x800000, RZ ;  /* 0x0080000050507824 */ /* 0x000fe200078e00ff */
[----:B------:R-:W-:Y:S01]  /*3320*/  BSSY B1, `(.L_x_52) ;  /* 0x000001d000017945 */ /* 0x000fe20003800000 */
[----:B------:R-:W-:Y:S01]  /*3330*/  FFMA R73, R73, R68, 1 ;  /* 0x3f80000049497423 */ /* 0x000fe20000000044 */
[----:B------:R-:W-:Y:S01]  /*3340*/  FFMA R39, R63, R64, 1 ;  /* 0x3f8000003f277423 */ /* 0x000fe20000000040 */
[----:B------:R-:W2:Y:S08]  /*3350*/  MUFU.EX2 R31, R34 ;  /* 0x00000022001f7308 */ /* 0x000eb00000000800 */
[----:B------:R-:W-:Y:S01]  /*3360*/  MUFU.EX2 R35, R35 ;  /* 0x0000002300237308 */ /* 0x000fe20000000800 */
[----:B-1----:R-:W-:-:S07]  /*3370*/  FFMA R61, R70, R33, 1 ;  /* 0x3f800000463d7423 */ /* 0x002fce0000000021 */
[----:B------:R-:W1:Y:S01]  /*3380*/  MUFU.EX2 R34, R77 ;  /* 0x0000004d00227308 */ /* 0x000e620000000800 */
[----:B--2---:R-:W-:-:S07]  /*3390*/  FFMA R72, R72, R31, 1 ;  /* 0x3f80000048487423 */ /* 0x004fce000000001f */
[----:B------:R-:W2:Y:S08]  /*33a0*/  MUFU.EX2 R32, R32 ;  /* 0x0000002000207308 */ /* 0x000eb00000000800 */
[----:B------:R3:W4:Y:S01]  /*33b0*/  MUFU.EX2 R3, R78 ;  /* 0x0000004e00037308 */ /* 0x0007220000000800 */
[----:B-1----:R-:W-:-:S07]  /*33c0*/  FFMA R70, R75, R34, 1 ;  /* 0x3f8000004b467423 */ /* 0x002fce0000000022 */
[----:B------:R-:W1:Y:S01]  /*33d0*/  MUFU.EX2 R0, R81 ;  /* 0x0000005100007308 */ /* 0x000e620000000800 */
[----:B---3--:R-:W-:Y:S01]  /*33e0*/  FFMA R78, R71, R30, 1 ;  /* 0x3f800000474e7423 */ /* 0x008fe2000000001e */
[----:B------:R-:W-:Y:S01]  /*33f0*/  FFMA R71, R74, R35, 1 ;  /* 0x3f8000004a477423 */ /* 0x000fe20000000023 */
[----:B--2---:R-:W-:-:S05]  /*3400*/  FFMA R68, R27, R32, 1 ;  /* 0x3f8000001b447423 */ /* 0x004fca0000000020 */
[----:B------:R-:W2:Y:S01]  /*3410*/  MUFU.EX2 R29, R36 ;  /* 0x00000024001d7308 */ /* 0x000ea20000000800 */
[----:B----4-:R-:W-:Y:S01]  /*3420*/  FFMA R75, R76, R3, 1 ;  /* 0x3f8000004c4b7423 */ /* 0x010fe20000000003 */
[----:B-1----:R-:W-:Y:S01]  /*3430*/  FFMA R74, R79, R0, 1 ;  /* 0x3f8000004f4a7423 */ /* 0x002fe20000000000 */
[----:B--2---:R-:W-:Y:S01]  /*3440*/  FFMA R77, R80, R29, 1 ;  /* 0x3f800000504d7423 */ /* 0x004fe2000000001d */
[----:B------:R-:W-:Y:S06]  /*3450*/  @P2 BRA `(.L_x_53) ;  /* 0x0000000000142947 */ /* 0x000fec0003800000 */
[----:B------:R-:W-:Y:S02]  /*3460*/  MOV R3, R37 ;  /* 0x0000002500037202 */ /* 0x000fe40000000f00 */
[----:B------:R-:W-:-:S07]  /*3470*/  MOV R66, 0x3490 ;  /* 0x0000349000427802 */ /* 0x000fce0000000f00 */
[----:B------:R-:W-:Y:S05]  /*3480*/  CALL.REL.NOINC `($__internal_0_$__cuda_sm20_rcp_rn_f32_slowpath) ;  /* 0x0000006800c87944 */ /* 0x000fea0003c00000 */
[----:B------:R-:W-:Y:S01]  /*3490*/  IMAD.MOV.U32 R32, RZ, RZ, R0 ;  /* 0x000000ffff207224 */ /* 0x000fe200078e0000 */
[----:B------:R-:W-:Y:S06]  /*34a0*/  BRA `(.L_x_54) ;  /* 0x0000000000107947 */ /* 0x000fec0003800000 */
.L_x_53:
[----:B------:R-:W1:Y:S02]  /*34b0*/  MUFU.RCP R32, R37 ;  /* 0x0000002500207308 */ /* 0x000e640000001000 */
[----:B-1----:R-:W-:-:S04]  /*34c0*/  FFMA R0, R37, R32, -1 ;  /* 0xbf80000025007423 */ /* 0x002fc80000000020 */
[----:B------:R-:W-:-:S04]  /*34d0*/  FADD.FTZ R3, -R0, -RZ ;  /* 0x800000ff00037221 */ /* 0x000fc80000010100 */
[----:B------:R-:W-:-:S07]  /*34e0*/  FFMA R32, R32, R3, R32 ;  /* 0x0000000320207223 */ /* 0x000fce0000000020 */
.L_x_54:
[----:B------:R-:W-:Y:S05]  /*34f0*/  BSYNC B1 ;  /* 0x0000000000017941 */ /* 0x000fea0003800000 */
.L_x_52:
[----:B------:R-:W-:Y:S01]  /*3500*/  VIADD R0, R60, 0x1800000 ;  /* 0x018000003c007836 */ /* 0x000fe20000000000 */
[----:B------:R-:W-:Y:S04]  /*3510*/  BSSY B1, `(.L_x_55) ;  /* 0x000000d000017945 */ /* 0x000fe80003800000 */
[----:B------:R-:W-:-:S04]  /*3520*/  LOP3.LUT R0, R0, 0x7f800000, RZ, 0xc0, !PT ;  /* 0x7f80000000007812 */ /* 0x000fc800078ec0ff */
[----:B------:R-:W-:-:S13]  /*3530*/  ISETP.GT.U32.AND P2, PT, R0, 0x1ffffff, PT ;  /* 0x01ffffff0000780c */ /* 0x000fda0003f44070 */
[----:B------:R-:W-:Y:S05]  /*3540*/  @P2 BRA `(.L_x_56) ;  /* 0x0000000000142947 */ /* 0x000fea0003800000 */
[----:B------:R-:W-:Y:S02]  /*3550*/  MOV R3, R60 ;  /* 0x0000003c00037202 */ /* 0x000fe40000000f00 */
[----:B------:R-:W-:-:S07]  /*3560*/  MOV R66, 0x3580 ;  /* 0x0000358000427802 */ /* 0x000fce0000000f00 */
[----:B------:R-:W-:Y:S05]  /*3570*/  CALL.REL.NOINC `($__internal_0_$__cuda_sm20_rcp_rn_f32_slowpath) ;  /* 0x00000068008c7944 */ /* 0x000fea0003c00000 */
[----:B------:R-:W-:Y:S01]  /*3580*/  IMAD.MOV.U32 R27, RZ, RZ, R0 ;  /* 0x000000ffff1b7224 */ /* 0x000fe200078e0000 */
[----:B------:R-:W-:Y:S06]  /*3590*/  BRA `(.L_x_57) ;  /* 0x0000000000107947 */ /* 0x000fec0003800000 */
.L_x_56:
[----:B------:R-:W1:Y:S02]  /*35a0*/  MUFU.RCP R27, R60 ;  /* 0x0000003c001b7308 */ /* 0x000e640000001000 */
[----:B-1----:R-:W-:-:S04]  /*35b0*/  FFMA R0, R60, R27, -1 ;  /* 0xbf8000003c007423 */ /* 0x002fc8000000001b */
[----:B------:R-:W-:-:S04]  /*35c0*/  FADD.FTZ R0, -R0, -RZ ;  /* 0x800000ff00007221 */ /* 0x000fc80000010100 */
[----:B------:R-:W-:-:S07]  /*35d0*/  FFMA R27, R27, R0, R27 ;  /* 0x000000001b1b7223 */ /* 0x000fce000000001b */
.L_x_57:
[----:B------:R-:W-:Y:S05]  /*35e0*/  BSYNC B1 ;  /* 0x0000000000017941 */ /* 0x000fea0003800000 */
.L_x_55:
        /* <DEDUP_REMOVED lines=10> */
.L_x_59:
[----:B------:R-:W1:Y:S02]  /*3690*/  MUFU.RCP R33, R62 ;  /* 0x0000003e00217308 */ /* 0x000e640000001000 */
[----:B-1----:R-:W-:-:S04]  /*36a0*/  FFMA R0, R62, R33, -1 ;  /* 0xbf8000003e007423 */ /* 0x002fc80000000021 */
[----:B------:R-:W-:-:S04]  /*36b0*/  FADD.FTZ R0, -R0, -RZ ;  /* 0x800000ff00007221 */ /* 0x000fc80000010100 */
[----:B------:R-:W-:-:S07]  /*36c0*/  FFMA R33, R33, R0, R33 ;  /* 0x0000000021217223 */ /* 0x000fce0000000021 */
.L_x_60:
[----:B------:R-:W-:Y:S05]  /*36d0*/  BSYNC B1 ;  /* 0x0000000000017941 */ /* 0x000fea0003800000 */
.L_x_58:
        /* <DEDUP_REMOVED lines=10> */
.L_x_62:
[----:B------:R-:W1:Y:S02]  /*3780*/  MUFU.RCP R28, R39 ;  /* 0x00000027001c7308 */ /* 0x000e640000001000 */
[----:B-1----:R-:W-:-:S04]  /*3790*/  FFMA R0, R39, R28, -1 ;  /* 0xbf80000027007423 */ /* 0x002fc8000000001c */
[----:B------:R-:W-:-:S04]  /*37a0*/  FADD.FTZ R3, -R0, -RZ ;  /* 0x800000ff00037221 */ /* 0x000fc80000010100 */
[----:B------:R-:W-:-:S07]  /*37b0*/  FFMA R28, R28, R3, R28 ;  /* 0x000000031c1c7223 */ /* 0x000fce000000001c */
.L_x_63:
[----:B------:R-:W-:Y:S05]  /*37c0*/  BSYNC B1 ;  /* 0x0000000000017941 */ /* 0x000fea0003800000 */
.L_x_61:
        /* <DEDUP_REMOVED lines=10> */
.L_x_65:
[----:B------:R-:W1:Y:S02]  /*3870*/  MUFU.RCP R34, R59 ;  /* 0x0000003b00227308 */ /* 0x000e640000001000 */
[----:B-1----:R-:W-:-:S04]  /*3880*/  FFMA R0, R59, R34, -1 ;  /* 0xbf8000003b007423 */ /* 0x002fc80000000022 */
[----:B------:R-:W-:-:S04]  /*3890*/  FADD.FTZ R3, -R0, -RZ ;  /* 0x800000ff00037221 */ /* 0x000fc80000010100 */
[----:B------:R-:W-:-:S07]  /*38a0*/  FFMA R34, R34, R3, R34 ;  /* 0x0000000322227223 */ /* 0x000fce0000000022 */
.L_x_66:
[----:B------:R-:W-:Y:S05]  /*38b0*/  BSYNC B1 ;  /* 0x0000000000017941 */ /* 0x000fea0003800000 */
.L_x_64:
        /* <DEDUP_REMOVED lines=10> */
.L_x_68:
[----:B------:R-:W1:Y:S02]  /*3960*/  MUFU.RCP R29, R38 ;  /* 0x00000026001d7308 */ /* 0x000e640000001000 */
[----:B-1----:R-:W-:-:S04]  /*3970*/  FFMA R0, R38, R29, -1 ;  /* 0xbf80000026007423 */ /* 0x002fc8000000001d */
[----:B------:R-:W-:-:S04]  /*3980*/  FADD.FTZ R0, -R0, -RZ ;  /* 0x800000ff00007221 */ /* 0x000fc80000010100 */
[----:B------:R-:W-:-:S07]  /*3990*/  FFMA R29, R29, R0, R29 ;  /* 0x000000001d1d7223 */ /* 0x000fce000000001d */
.L_x_69:
[----:B------:R-:W-:Y:S05]  /*39a0*/  BSYNC B1 ;  /* 0x0000000000017941 */ /* 0x000fea0003800000 */
.L_x_67:
        /* <DEDUP_REMOVED lines=10> */
.L_x_71:
[----:B------:R-:W1:Y:S02]  /*3a50*/  MUFU.RCP R35, R78 ;  /* 0x0000004e00237308 */ /* 0x000e640000001000 */
[----:B-1----:R-:W-:-:S04]  /*3a60*/  FFMA R0, R78, R35, -1 ;  /* 0xbf8000004e007423 */ /* 0x002fc80000000023 */
[----:B------:R-:W-:-:S04]  /*3a70*/  FADD.FTZ R0, -R0, -RZ ;  /* 0x800000ff00007221 */ /* 0x000fc80000010100 */
[----:B------:R-:W-:-:S07]  /*3a80*/  FFMA R35, R35, R0, R35 ;  /* 0x0000000023237223 */ /* 0x000fce0000000023 */
.L_x_72:
[----:B------:R-:W-:Y:S05]  /*3a90*/  BSYNC B1 ;  /* 0x0000000000017941 */ /* 0x000fea0003800000 */
.L_x_70:
        /* <DEDUP_REMOVED lines=10> */
.L_x_74:
[----:B------:R-:W1:Y:S02]  /*3b40*/  MUFU.RCP R36, R73 ;  /* 0x0000004900247308 */ /* 0x000e640000001000 */
[----:B-1----:R-:W-:-:S04]  /*3b50*/  FFMA R0, R73, R36, -1 ;  /* 0xbf80000049007423 */ /* 0x002fc80000000024 */
[----:B------:R-:W-:-:S04]  /*3b60*/  FADD.FTZ R3, -R0, -RZ ;  /* 0x800000ff00037221 */ /* 0x000fc80000010100 */
[----:B------:R-:W-:-:S07]  /*3b70*/  FFMA R36, R36, R3, R36 ;  /* 0x0000000324247223 */ /* 0x000fce0000000024 */
.L_x_75:
[----:B------:R-:W-:Y:S05]  /*3b80*/  BSYNC B1 ;  /* 0x0000000000017941 */ /* 0x000fea0003800000 */
.L_x_73:
        /* <DEDUP_REMOVED lines=10> */
.L_x_77:
[----:B------:R-:W1:Y:S02]  /*3c30*/  MUFU.RCP R37, R68 ;  /* 0x0000004400257308 */ /* 0x000e640000001000 */
[----:B-1----:R-:W-:-:S04]  /*3c40*/  FFMA R0, R68, R37, -1 ;  /* 0xbf80000044007423 */ /* 0x002fc80000000025 */
[----:B------:R-:W-:-:S04]  /*3c50*/  FADD.FTZ R0, -R0, -RZ ;  /* 0x800000ff00007221 */ /* 0x000fc80000010100 */
[----:B------:R-:W-:-:S07]  /*3c60*/  FFMA R37, R37, R0, R37 ;  /* 0x0000000025257223 */ /* 0x000fce0000000025 */
.L_x_78:
[----:B------:R-:W-:Y:S05]  /*3c70*/  BSYNC B1 ;  /* 0x0000000000017941 */ /* 0x000fea0003800000 */
.L_x_76:
        /* <DEDUP_REMOVED lines=10> */
.L_x_80:
[----:B------:R-:W1:Y:S02]  /*3d20*/  MUFU.RCP R38, R61 ;  /* 0x0000003d00267308 */ /* 0x000e640000001000 */
[----:B-1----:R-:W-:-:S04]  /*3d30*/  FFMA R0, R61, R38, -1 ;  /* 0xbf8000003d007423 */ /* 0x002fc80000000026 */
[----:B------:R-:W-:-:S04]  /*3d40*/  FADD.FTZ R3, -R0, -RZ ;  /* 0x800000ff00037221 */ /* 0x000fc80000010100 */
[----:B------:R-:W-:-:S07]  /*3d50*/  FFMA R38, R38, R3, R38 ;  /* 0x0000000326267223 */ /* 0x000fce0000000026 */
.L_x_81:
[----:B------:R-:W-:Y:S05]  /*3d60*/  BSYNC B1 ;  /* 0x0000000000017941 */ /* 0x000fea0003800000 */
.L_x_79:
        /* <DEDUP_REMOVED lines=10> */
.L_x_83:
[----:B------:R-:W1:Y:S02]  /*3e10*/  MUFU.RCP R39, R72 ;  /* 0x0000004800277308 */ /* 0x000e640000001000 */
[----:B-1----:R-:W-:-:S04]  /*3e20*/  FFMA R0, R72, R39, -1 ;  /* 0xbf80000048007423 */ /* 0x002fc80000000027 */
[----:B------:R-:W-:-:S04]  /*3e30*/  FADD.FTZ R0, -R0, -RZ ;  /* 0x800000ff00007221 */ /* 0x000fc80000010100 */
[----:B------:R-:W-:-:S07]  /*3e40*/  FFMA R39, R39, R0, R39 ;  /* 0x0000000027277223 */ /* 0x000fce0000000027 */
.L_x_84:
[----:B------:R-:W-:Y:S05]  /*3e50*/  BSYNC B1 ;  /* 0x0000000000017941 */ /* 0x000fea0003800000 */
.L_x_82:
        /* <DEDUP_REMOVED lines=10> */
.L_x_86:
[----:B------:R-:W1:Y:S02]  /*3f00*/  MUFU.RCP R60, R71 ;  /* 0x00000047003c7308 */ /* 0x000e640000001000 */
[----:B-1----:R-:W-:-:S04]  /*3f10*/  FFMA R0, R71, R60, -1 ;  /* 0xbf80000047007423 */ /* 0x002fc8000000003c */
[----:B------:R-:W-:-:S04]  /*3f20*/  FADD.FTZ R3, -R0, -RZ ;  /* 0x800000ff00037221 */ /* 0x000fc80000010100 */
[----:B------:R-:W-:-:S07]  /*3f30*/  FFMA R60, R60, R3, R60 ;  /* 0x000000033c3c7223 */ /* 0x000fce000000003c */
.L_x_87:
[----:B------:R-:W-:Y:S05]  /*3f40*/  BSYNC B1 ;  /* 0x0000000000017941 */ /* 0x000fea0003800000 */
.L_x_85:
        /* <DEDUP_REMOVED lines=10> */
.L_x_89:
[----:B------:R-:W1:Y:S02]  /*3ff0*/  MUFU.RCP R59, R70 ;  /* 0x00000046003b7308 */ /* 0x000e640000001000 */
[----:B-1----:R-:W-:-:S04]  /*4000*/  FFMA R0, R70, R59, -1 ;  /* 0xbf80000046007423 */ /* 0x002fc8000000003b */
[----:B------:R-:W-:-:S04]  /*4010*/  FADD.FTZ R0, -R0, -RZ ;  /* 0x800000ff00007221 */ /* 0x000fc80000010100 */
[----:B------:R-:W-:-:S07]  /*4020*/  FFMA R59, R59, R0, R59 ;  /* 0x000000003b3b7223 */ /* 0x000fce000000003b */
.L_x_90:
[----:B------:R-:W-:Y:S05]  /*4030*/  BSYNC B1 ;  /* 0x0000000000017941 */ /* 0x000fea0003800000 */
.L_x_88:
        /* <DEDUP_REMOVED lines=10> */
.L_x_92:
[----:B------:R-:W1:Y:S02]  /*40e0*/  MUFU.RCP R62, R75 ;  /* 0x0000004b003e7308 */ /* 0x000e640000001000 */
[----:B-1----:R-:W-:-:S04]  /*40f0*/  FFMA R0, R75, R62, -1 ;  /* 0xbf8000004b007423 */ /* 0x002fc8000000003e */
[----:B------:R-:W-:-:S04]  /*4100*/  FADD.FTZ R3, -R0, -RZ ;  /* 0x800000ff00037221 */ /* 0x000fc80000010100 */
[----:B------:R-:W-:-:S07]  /*4110*/  FFMA R62, R62, R3, R62 ;  /* 0x000000033e3e7223 */ /* 0x000fce000000003e */
.L_x_93:
[----:B------:R-:W-:Y:S05]  /*4120*/  BSYNC B1 ;  /* 0x0000000000017941 */ /* 0x000fea0003800000 */
.L_x_91:
        /* <DEDUP_REMOVED lines=10> */
.L_x_95:
[----:B------:R-:W1:Y:S02]  /*41d0*/  MUFU.RCP R61, R74 ;  /* 0x0000004a003d7308 */ /* 0x000e640000001000 */
[----:B-1----:R-:W-:-:S04]  /*41e0*/  FFMA R0, R74, R61, -1 ;  /* 0xbf8000004a007423 */ /* 0x002fc8000000003d */
[----:B------:R-:W-:-:S04]  /*41f0*/  FADD.FTZ R0, -R0, -RZ ;  /* 0x800000ff00007221 */ /* 0x000fc80000010100 */
[----:B------:R-:W-:-:S07]  /*4200*/  FFMA R61, R61, R0, R61 ;  /* 0x000000003d3d7223 */ /* 0x000fce000000003d */
.L_x_96:
[----:B------:R-:W-:Y:S05]  /*4210*/  BSYNC B1 ;  /* 0x0000000000017941 */ /* 0x000fea0003800000 */
.L_x_94:
        /* <DEDUP_REMOVED lines=8> */
[----:B------:R-:W-:Y:S05]  /*42a0*/  BRA `(.L_x_99) ;  /* 0x0000000000107947 */ /* 0x000fea0003800000 */
.L_x_98:
[----:B------:R-:W1:Y:S02]  /*42b0*/  MUFU.RCP R0, R77 ;  /* 0x0000004d00007308 */ /* 0x000e640000001000 */
[----:B-1----:R-:W-:-:S04]  /*42c0*/  FFMA R3, R77, R0, -1 ;  /* 0xbf8000004d037423 */ /* 0x002fc80000000000 */
[----:B------:R-:W-:-:S04]  /*42d0*/  FADD.FTZ R3, -R3, -RZ ;  /* 0x800000ff03037221 */ /* 0x000fc80000010100 */
[----:B------:R-:W-:-:S07]  /*42e0*/  FFMA R0, R0, R3, R0 ;  /* 0x0000000300007223 */ /* 0x000fce0000000000 */
.L_x_99:
[----:B------:R-:W-:Y:S05]  /*42f0*/  BSYNC B1 ;  /* 0x0000000000017941 */ /* 0x000fea0003800000 */
.L_x_97:
[C---:B------:R-:W-:Y:S01]  /*4300*/  IMAD.SHL.U32 R3, R18.reuse, 0x10, RZ ;  /* 0x0000001012037824 */ /* 0x040fe200078e00ff */
[----:B------:R-:W-:Y:S01]  /*4310*/  SHF.R.U32.HI R64, RZ, 0x1, R18 ;  /* 0x00000001ff407819 */ /* 0x000fe20000011612 */
[C---:B------:R-:W-:Y:S01]  /*4320*/  IMAD.SHL.U32 R30, R18.reuse, 0x20, RZ ;  /* 0x00000020121e7824 */ /* 0x040fe200078e00ff */
[----:B------:R-:W-:Y:S01]  /*4330*/  SHF.L.U32 R66, R18, 0x2, RZ ;  /* 0x0000000212427819 */ /* 0x000fe200000006ff */
[----:B------:R-:W-:Y:S05]  /*4340*/  WARPSYNC.ALL ;  /* 0x0000000000007948 */ /* 0x000fea0003800000 */
[----:B------:R-:W-:Y:S01]  /*4350*/  LOP3.LUT R3, R3, 0xe00, RZ, 0xc0, !PT ;  /* 0x00000e0003037812 */ /* 0x000fe200078ec0ff */
[----:B------:R-:W-:Y:S01]  /*4360*/  BSSY B0, `(.L_x_100) ;  /* 0x0000026000007945 */ /* 0x000fe20003800000 */
[----:B------:R-:W-:-:S02]  /*4370*/  LOP3.LUT R31, R30, 0xc0, RZ, 0xc0, !PT ;  /* 0x000000c01e1f7812 */ /* 0x000fc400078ec0ff */
[----:B------:R-:W-:Y:S02]  /*4380*/  LOP3.LUT R3, R3, 0x20, R30, 0xf8, !PT ;  /* 0x0000002003037812 */ /* 0x000fe400078ef81e */
[----:B------:R-:W-:Y:S02]  /*4390*/  LOP3.LUT R31, R31, 0x8, R64, 0xf8, !PT ;  /* 0x000000081f1f7812 */ /* 0x000fe400078ef840 */
[----:B------:R-:W-:Y:S02]  /*43a0*/  LOP3.LUT R3, R3, 0x100, R30, 0xf8, !PT ;  /* 0x0000010003037812 */ /* 0x000fe400078ef81e */
[----:B------:R-:W-:Y:S02]  /*43b0*/  LOP3.LUT R66, R31, 0x18, R66, 0x78, !PT ;  /* 0x000000181f427812 */ /* 0x000fe400078e7842 */
[----:B------:R-:W-:Y:S02]  /*43c0*/  F2FP.BF16.F32.PACK_AB R33, R28, R33 ;  /* 0x000000211c21723e */ /* 0x000fe400000010ff */
[----:B------:R-:W-:Y:S01]  /*43d0*/  LOP3.LUT R28, R3, R66, RZ, 0xfc, !PT ;  /* 0x00000042031c7212 */ /* 0x000fe200078efcff */
[----:B------:R-:W-:Y:S01]  /*43e0*/  IMAD.U32 R3, RZ, RZ, UR48 ;  /* 0x00000030ff037e24 */ /* 0x000fe2000f8e00ff */
[----:B------:R-:W-:Y:S01]  /*43f0*/  F2FP.BF16.F32.PACK_AB R32, R27, R32 ;  /* 0x000000201b20723e */ /* 0x000fe200000010ff */
[----:B------:R-:W-:Y:S01]  /*4400*/  IMAD.MOV.U32 R27, RZ, RZ, 0x20 ;  /* 0x00000020ff1b7424 */ /* 0x000fe200078e00ff */
[----:B------:R-:W-:-:S02]  /*4410*/  LOP3.LUT P2, RZ, R18, 0x4, RZ, 0xc0, !PT ;  /* 0x0000000412ff7812 */ /* 0x000fc4000784c0ff */
[----:B------:R-:W-:Y:S02]  /*4420*/  LEA R3, R3, R28, 0xc ;  /* 0x0000001c03037211 */ /* 0x000fe400078e60ff */
[----:B------:R-:W-:Y:S02]  /*4430*/  F2FP.BF16.F32.PACK_AB R35, R36, R35 ;  /* 0x000000232423723e */ /* 0x000fe400000010ff */
[----:B------:R-:W-:Y:S02]  /*4440*/  SEL R27, R27, 0xffffffe0, !P2 ;  /* 0xffffffe01b1b7807 */ /* 0x000fe40005000000 */
[----:B------:R-:W-:Y:S02]  /*4450*/  LEA R30, R3, UR52, 0x1 ;  /* 0x00000034031e7c11 */ /* 0x000fe4000f8e08ff */
[----:B------:R-:W-:Y:S02]  /*4460*/  F2FP.BF16.F32.PACK_AB R36, R38, R37 ;  /* 0x000000252624723e */ /* 0x000fe400000010ff */
[----:B------:R-:W-:-:S02]  /*4470*/  F2FP.BF16.F32.PACK_AB R37, R60, R39 ;  /* 0x000000273c25723e */ /* 0x000fc400000010ff */
[----:B------:R-:W-:Y:S02]  /*4480*/  F2FP.BF16.F32.PACK_AB R34, R29, R34 ;  /* 0x000000221d22723e */ /* 0x000fe400000010ff */
[----:B------:R-:W-:Y:S02]  /*4490*/  F2FP.BF16.F32.PACK_AB R39, R0, R61 ;  /* 0x0000003d0027723e */ /* 0x000fe400000010ff */
[----:B------:R-:W-:Y:S01]  /*44a0*/  F2FP.BF16.F32.PACK_AB R38, R62, R59 ;  /* 0x0000003b3e26723e */ /* 0x000fe200000010ff */
[----:B------:R1:W-:Y:S01]  /*44b0*/  STSM.16.M88.4 [R30+0x200], R32 ;  /* 0x000200201e007844 */ /* 0x0003e20000000200 */
[----:B------:R-:W-:-:S05]  /*44c0*/  IADD3 R0, R27, 0x200, R30 ;  /* 0x000002001b007810 */ /* 0x000fca0007ffe01e */
[----:B------:R1:W-:Y:S01]  /*44d0*/  STSM.16.M88.4 [R0], R36 ;  /* 0x0000002400007844 */ /* 0x0003e20000000200 */
[----:B------:R-:W-:Y:S01]  /*44e0*/  @!PT LDS RZ, [RZ] ;  /* 0x00000000fffff984 */ /* 0x000fe20000000800 */
[----:B------:R-:W-:Y:S01]  /*44f0*/  @!PT LDS RZ, [RZ] ;  /* 0x00000000fffff984 */ /* 0x000fe20000000800 */
[----:B------:R-:W-:Y:S01]  /*4500*/  @!PT LDS RZ, [RZ] ;  /* 0x00000000fffff984 */ /* 0x000fe20000000800 */
[----:B------:R-:W-:Y:S01]  /*4510*/  @!PT LDS RZ, [RZ] ;  /* 0x00000000fffff984 */ /* 0x000fe20000000800 */
[----:B------:R2:W-:Y:S06]  /*4520*/  MEMBAR.ALL.CTA ;  /* 0x0000000000007992 */ /* 0x0005ec0000008000 */
[----:B--2---:R-:W2:Y:S02]  /*4530*/  FENCE.VIEW.ASYNC.S ;  /* 0x00000000000073c6 */ /* 0x004ea40000000000 */
[----:B--2---:R-:W-:Y:S06]  /*4540*/  BAR.SYNC.DEFER_BLOCKING 0x1, 0x100 ;  /* 0x0044000000007b1d */ /* 0x004fec0000010000 */
[----:B------:R-:W-:Y:S05]  /*4550*/  @P5 BRA `(.L_x_101) ;  /* 0x0000000000185947 */ /* 0x000fea0003800000 */
[----:B------:R-:W-:Y:S02]  /*4560*/  ULEA UR44, UR48, UR52, 0xd ;  /* 0x00000034302c7291 */ /* 0x000fe4000f8e683f */
[----:B------:R-:W-:Y:S02]  /*4570*/  UIADD3 UR4, UP0, UR56, 0x4f0, URZ ;  /* 0x000004f038047890 */ /* 0x000fe4000ff1e03f */
[----:B------:R-:W-:Y:S02]  /*4580*/  UIADD3 UR44, UR44, 0x200, URZ ;  /* 0x000002002c2c7890 */ /* 0x000fe4000fffe03f */
[----:B------:R-:W-:-:S09]  /*4590*/  UIADD3.X UR5, URZ, UR57, URZ, UP0, !UPT ;  /* 0x000000393f057290 */ /* 0x000fd200087fe43f */
[----:B------:R2:W-:Y:S02]  /*45a0*/  UTMASTG.3D [UR44], [UR4] ;  /* 0x0000002c040073b5 */ /* 0x0005e40008010000 */
[----:B--2---:R0:W-:Y:S02]  /*45b0*/  UTMACMDFLUSH ;  /* 0x00000000000079b7 */ /* 0x0041e40000000000 */
.L_x_101:
[----:B------:R-:W-:Y:S05]  /*45c0*/  BSYNC B0 ;  /* 0x0000000000007941 */ /* 0x000fea0003800000 */
.L_x_100:
[----:B------:R-:W-:Y:S01]  /*45d0*/  UIADD3 UR4, UR48, 0x1, URZ ;  /* 0x0000000130047890 */ /* 0x000fe2000fffe03f */
[----:B------:R-:W-:Y:S01]  /*45e0*/  BSSY B0, `(.L_x_102) ;  /* 0x0000008000007945 */ /* 0x000fe20003800000 */
[----:B------:R-:W-:Y:S02]  /*45f0*/  UIADD3 UR8, UR50, UR43, URZ ;  /* 0x0000002b32087290 */ /* 0x000fe4000fffe03f */
[----:B------:R-:W-:-:S04]  /*4600*/  UISETP.NE.AND UP0, UPT, UR4, 0x3, UPT ;  /* 0x000000030400788c */ /* 0x000fc8000bf05270 */
[----:B------:R-:W-:Y:S02]  /*4610*/  USEL UR9, URZ, 0x1, UP0 ;  /* 0x000000013f097887 */ /* 0x000fe40008000000 */
[----:B------:R-:W-:Y:S02]  /*4620*/  USEL UR10, UR4, URZ, UP0 ;  /* 0x0000003f040a7287 */ /* 0x000fe40008000000 */
[----:B------:R-:W-:Y:S01]  /*4630*/  ULOP3.LUT UR9, UR49, UR9, URZ, 0x3c, !UPT ;  /* 0x0000000931097292 */ /* 0x000fe2000f8e3c3f */
[----:B------:R-:W-:Y:S11]  /*4640*/  @P5 BRA `(.L_x_103) ;  /* 0x0000000000045947 */ /* 0x000ff60003800000 */
[----:B------:R-:W-:-:S04]  /*4650*/  DEPBAR.LE SB0, 0x1 ;  /* 0x000080400000791a */ /* 0x000fc80000000000 */
.L_x_103:
[----:B------:R-:W-:Y:S05]  /*4660*/  BSYNC B0 ;  /* 0x0000000000007941 */ /* 0x000fea0003800000 */
.L_x_102:
[----:B------:R-:W-:Y:S01]  /*4670*/  BAR.SYNC.DEFER_BLOCKING 0x1, 0x100 ;  /* 0x0044000000007b1d */ /* 0x000fe20000010000 */
[----:B------:R-:W-:-:S13]  /*4680*/  ISETP.NE.AND P2, PT, RZ, UR39, PT ;  /* 0x00000027ff007c0c */ /* 0x000fda000bf45270 */
[----:B------:R-:W-:Y:S05]  /*4690*/  @!P2 BRA `(.L_x_104) ;  /* 0x000000000034a947 */ /* 0x000fea0003800000 */
[----:B------:R-:W-:Y:S04]  /*46a0*/  BSSY B0, `(.L_x_105) ;  /* 0x0000009000007945 */ /* 0x000fe80003800000 */
[----:B------:R-:W-:Y:S05]  /*46b0*/  @P0 BRA `(.L_x_106) ;  /* 0x00000000001c0947 */ /* 0x000fea0003800000 */
[----:B------:R-:W-:-:S13]  /*46c0*/  ISETP.NE.AND P2, PT, R69, 0x3, PT ;  /* 0x000000034500780c */ /* 0x000fda0003f45270 */
[----:B------:R-:W-:Y:S05]  /*46d0*/  @!P2 BRA `(.L_x_107) ;  /* 0x000000000004a947 */ /* 0x000fea0003800000 */
[----:B------:R-:W-:Y:S01]  /*46e0*/  BPT.TRAP 0x1 ;  /* 0x000000040000795c */ /* 0x000fe20000300000 */
.L_x_107:
[----:B------:R-:W-:-:S04]  /*46f0*/  ULEA UR4, UR38, UR52, 0x3 ;  /* 0x0000003426047291 */ /* 0x000fc8000f8e183f */
[----:B------:R-:W-:-:S04]  /*4700*/  UIADD3 UR4, UR4, 0x98, URZ ;  /* 0x0000009804047890 */ /* 0x000fc8000fffe03f */
[----:B------:R-:W-:-:S09]  /*4710*/  UPRMT UR4, UR51, 0x654, UR4 ;  /* 0x0000065433047896 */ /* 0x000fd20008000004 */
[----:B------:R-:W-:Y:S03]  /*4720*/  SYNCS.ARRIVE.TRANS64.RED.A1T0 RZ, [UR4], RZ ;  /* 0x000000ffffff79a7 */ /* 0x000fe60008100404 */
.L_x_106:
[----:B------:R-:W-:Y:S05]  /*4730*/  BSYNC B0 ;  /* 0x0000000000007941 */ /* 0x000fea0003800000 */
.L_x_105:
[----:B------:R-:W-:-:S04]  /*4740*/  UIADD3 UR38, UR38, 0x1, URZ ;  /* 0x0000000126267890 */ /* 0x000fc8000fffe03f */
[----:B------:R-:W-:-:S04]  /*4750*/  UISETP.NE.AND UP0, UPT, UR38, 0x3, UPT ;  /* 0x000000032600788c */ /* 0x000fc8000bf05270 */
[----:B------:R-:W-:-:S12]  /*4760*/  USEL UR38, UR38, URZ, UP0 ;  /* 0x0000003f26267287 */ /* 0x000fd80008000000 */
.L_x_104:
[----:B------:R-:W-:Y:S01]  /*4770*/  USHF.R.U32.HI UR4, URZ, 0x3, UR8 ;  /* 0x000000033f047899 */ /* 0x000fe20008011608 */
[----:B------:R-:W-:Y:S01]  /*4780*/  BSSY B0, `(.L_x_108) ;  /* 0x000003a000007945 */ /* 0x000fe20003800000 */
[----:B------:R-:W-:Y:S02]  /*4790*/  UISETP.GT.U32.AND UP0, UPT, UR8, 0x7, UPT ;  /* 0x000000070800788c */ /* 0x000fe4000bf04070 */
[----:B------:R-:W-:Y:S02]  /*47a0*/  ULOP3.LUT UR4, UR4, 0x1, URZ, 0xc0, !UPT ;  /* 0x0000000104047892 */ /* 0x000fe4000f8ec03f */
[----:B------:R-:W-:Y:S02]  /*47b0*/  UISETP.LT.U32.AND UP1, UPT, UR50, 0x8, UP0 ;  /* 0x000000083200788c */ /* 0x000fe40008721070 */
[----:B------:R-:W-:Y:S02]  /*47c0*/  UISETP.NE.U32.AND UP2, UPT, UR4, 0x1, UPT ;  /* 0x000000010400788c */ /* 0x000fe4000bf45070 */
[----:B------:R-:W-:-:S02]  /*47d0*/  USEL UR5, URZ, 0x1, !UP1 ;  /* 0x000000013f057887 */ /* 0x000fc4000c800000 */
[----:B------:R-:W-:-:S04]  /*47e0*/  UISETP.GT.U32.AND UP0, UPT, UR50, 0x7, !UP2 ;  /* 0x000000073200788c */ /* 0x000fc8000d704070 */
[----:B------:R-:W-:-:S04]  /*47f0*/  USEL UR4, URZ, 0x1, !UP0 ;  /* 0x000000013f047887 */ /* 0x000fc8000c000000 */
[----:B------:R-:W-:Y:S01]  /*4800*/  ULOP3.LUT UR40, UR4, UR40, UR5, 0x96, !UPT ;  /* 0x0000002804287292 */ /* 0x000fe2000f8e9605 */
[----:B------:R-:W-:Y:S11]  /*4810*/  @P0 BRA `(.L_x_109) ;  /* 0x0000000000c00947 */ /* 0x000ff60003800000 */
[----:B------:R-:W-:-:S13]  /*4820*/  ISETP.NE.AND P2, PT, R69, 0x3, PT ;  /* 0x000000034500780c */ /* 0x000fda0003f45270 */
[----:B------:R-:W-:Y:S05]  /*4830*/  @!P2 BRA `(.L_x_110) ;  /* 0x000000000004a947 */ /* 0x000fea0003800000 */
[----:B------:R-:W-:Y:S01]  /*4840*/  BPT.TRAP 0x1 ;  /* 0x000000040000795c */ /* 0x000fe20000300000 */
.L_x_110:
[----:B------:R-:W-:Y:S01]  /*4850*/  SHF.L.U32 R4, R4, 0x1f, RZ ;  /* 0x0000001f04047819 */ /* 0x000fe200000006ff */
[----:B------:R-:W-:Y:S01]  /*4860*/  BSSY B1, `(.L_x_111) ;  /* 0x0000004000017945 */ /* 0x000fe20003800000 */
[----:B------:R-:W-:-:S04]  /*4870*/  LEA R3, R5, UR52, 0x3 ;  /* 0x0000003405037c11 */ /* 0x000fc8000f8e18ff */
[----:B------:R-:W2:Y:S02]  /*4880*/  SYNCS.PHASECHK.TRANS64.TRYWAIT P2, [R3+URZ+0x80], R4 ;  /* 0x00008004030075a7 */ /* 0x000ea4000804017f */
[----:B--2---:R-:W-:Y:S05]  /*4890*/  @!P2 BRA `(.L_x_112) ;  /* 0x000000500060a947 */ /* 0x004fea0003800000 */
.L_x_234:
[----:B------:R-:W-:Y:S05]  /*48a0*/  BSYNC B1 ;  /* 0x0000000000017941 */ /* 0x000fea0003800000 */
.L_x_111:
[----:B------:R-:W-:Y:S05]  /*48b0*/  @P1 BRA `(.L_x_109) ;  /* 0x0000000000981947 */ /* 0x000fea0003800000 */
[----:B------:R-:W-:Y:S01]  /*48c0*/  IMAD R5, R5, 0x1000, R28 ;  /* 0x0000100005057824 */ /* 0x000fe200078e021c */
[----:B------:R-:W-:Y:S05]  /*48d0*/  WARPSYNC.ALL ;  /* 0x0000000000007948 */ /* 0x000fea0003800000 */
[----:B-1----:R-:W-:-:S05]  /*48e0*/  LEA R0, R5, UR52, 0x1 ;  /* 0x0000003405007c11 */ /* 0x002fca000f8e08ff */
[----:B------:R-:W-:Y:S01]  /*48f0*/  IMAD.IADD R33, R27, 0x1, R0 ;  /* 0x000000011b217824 */ /* 0x000fe200078e0200 */
[----:B--2---:R-:W1:Y:S05]  /*4900*/  LDSM.16.M88.4 R4, [R0+0x200] ;  /* 0x000200000004783b */ /* 0x004e6a0000000200 */
[----:B------:R-:W2:Y:S01]  /*4910*/  LDSM.16.M88.4 R32, [R33+0x200] ;  /* 0x000200002120783b */ /* 0x000ea20000000200 */
[----:B-1----:R-:W-:Y:S01]  /*4920*/  SHF.L.U32 R8, R4, 0x10, RZ ;  /* 0x0000001004087819 */ /* 0x002fe200000006ff */
[C---:B------:R-:W-:Y:S01]  /*4930*/  IMAD.U32 R10, R5.reuse, 0x10000, RZ ;  /* 0x00010000050a7824 */ /* 0x040fe200078e00ff */
[----:B------:R-:W-:Y:S01]  /*4940*/  LOP3.LUT R12, R5, 0xffff0000, RZ, 0xc0, !PT ;  /* 0xffff0000050c7812 */ /* 0x000fe200078ec0ff */
[C---:B------:R-:W-:Y:S01]  /*4950*/  IMAD.U32 R14, R6.reuse, 0x10000, RZ ;  /* 0x00010000060e7824 */ /* 0x040fe200078e00ff */
[----:B------:R-:W-:Y:S01]  /*4960*/  LOP3.LUT R20, R6, 0xffff0000, RZ, 0xc0, !PT ;  /* 0xffff000006147812 */ /* 0x000fe200078ec0ff */
[----:B--2---:R-:W-:Y:S01]  /*4970*/  IMAD.U32 R0, R32, 0x10000, RZ ;  /* 0x0001000020007824 */ /* 0x004fe200078e00ff */
[----:B------:R-:W-:Y:S01]  /*4980*/  SHF.L.U32 R24, R7, 0x10, RZ ;  /* 0x0000001007187819 */ /* 0x000fe200000006ff */
[----:B------:R-:W-:Y:S01]  /*4990*/  IMAD.U32 R30, R33, 0x10000, RZ ;  /* 0x00010000211e7824 */ /* 0x000fe200078e00ff */
[----:B------:R-:W-:Y:S01]  /*49a0*/  LOP3.LUT R26, R7, 0xffff0000, RZ, 0xc0, !PT ;  /* 0xffff0000071a7812 */ /* 0x000fe200078ec0ff */
[----:B------:R-:W-:Y:S01]  /*49b0*/  IMAD.U32 R60, R35, 0x10000, RZ ;  /* 0x00010000233c7824 */ /* 0x000fe200078e00ff */
[----:B------:R-:W-:Y:S01]  /*49c0*/  SHF.L.U32 R38, R34, 0x10, RZ ;  /* 0x0000001022267819 */ /* 0x000fe200000006ff */
[C---:B------:R-:W-:Y:S01]  /*49d0*/  FMUL R7, R57.reuse, R8 ;  /* 0x0000000839077220 */ /* 0x040fe20000400000 */
[----:B------:R-:W-:Y:S01]  /*49e0*/  LOP3.LUT R4, R4, 0xffff0000, RZ, 0xc0, !PT ;  /* 0xffff000004047812 */ /* 0x000fe200078ec0ff */
[C---:B------:R-:W-:Y:S01]  /*49f0*/  FMUL R9, R57.reuse, R10 ;  /* 0x0000000a39097220 */ /* 0x040fe20000400000 */
[----:B------:R-:W-:Y:S01]  /*4a00*/  LOP3.LUT R32, R32, 0xffff0000, RZ, 0xc0, !PT ;  /* 0xffff000020207812 */ /* 0x000fe200078ec0ff */
[----:B------:R-:W-:Y:S01]  /*4a10*/  FMUL R8, R57, R12 ;  /* 0x0000000c39087220 */ /* 0x000fe20000400000 */
[----:B------:R-:W-:Y:S01]  /*4a20*/  LOP3.LUT R36, R33, 0xffff0000, RZ, 0xc0, !PT ;  /* 0xffff000021247812 */ /* 0x000fe200078ec0ff */
[C---:B------:R-:W-:Y:S01]  /*4a30*/  FMUL R11, R57.reuse, R14 ;  /* 0x0000000e390b7220 */ /* 0x040fe20000400000 */
[----:B------:R-:W-:Y:S01]  /*4a40*/  LOP3.LUT R34, R34, 0xffff0000, RZ, 0xc0, !PT ;  /* 0xffff000022227812 */ /* 0x000fe200078ec0ff */
[----:B------:R-:W-:Y:S01]  /*4a50*/  FMUL R10, R57, R20 ;  /* 0x00000014390a7220 */ /* 0x000fe20000400000 */
[----:B------:R-:W-:Y:S01]  /*4a60*/  LOP3.LUT R62, R35, 0xffff0000, RZ, 0xc0, !PT ;  /* 0xffff0000233e7812 */ /* 0x000fe200078ec0ff */
[C---:B------:R-:W-:Y:S01]  /*4a70*/  FMUL R13, R57.reuse, R24 ;  /* 0x00000018390d7220 */ /* 0x040fe20000400000 */
        /* <DEDUP_REMOVED lines=9> */
[----:B------:R-:W-:-:S07]  /*4b10*/  FMUL R26, R57, R62 ;  /* 0x0000003e391a7220 */ /* 0x000fce0000400000 */
.L_x_109:
[----:B------:R-:W-:Y:S05]  /*4b20*/  BSYNC B0 ;  /* 0x0000000000007941 */ /* 0x000fea0003800000 */
.L_x_108:
[----:B------:R-:W-:Y:S02]  /*4b30*/  IMAD.MOV.U32 R59, RZ, RZ, 0x3bbb989d ;  /* 0x3bbb989dff3b7424 */ /* 0x000fe400078e00ff */
[C---:B------:R-:W-:Y:S01]  /*4b40*/  FFMA R7, R58.reuse, R40, R7 ;  /* 0x000000283a077223 */ /* 0x040fe20000000007 */
[C---:B------:R-:W-:Y:S01]  /*4b50*/  FFMA R9, R58.reuse, R42, R9 ;  /* 0x0000002a3a097223 */ /* 0x040fe20000000009 */
[----:B------:R-:W-:Y:S01]  /*4b60*/  MOV R60, 0x437c0000 ;  /* 0x437c0000003c7802 */ /* 0x000fe20000000f00 */
[C---:B------:R-:W-:Y:S01]  /*4b70*/  FFMA R6, R58.reuse, R41, R6 ;  /* 0x000000293a067223 */ /* 0x040fe20000000006 */
[-C--:B-1----:R-:W-:Y:S01]  /*4b80*/  FFMA.SAT R0, -R7, R59.reuse, 0.5 ;  /* 0x3f00000007007423 */ /* 0x082fe2000000213b */
[----:B------:R-:W-:Y:S01]  /*4b90*/  FFMA.SAT R29, -R9, R59, 0.5 ;  /* 0x3f000000091d7423 */ /* 0x000fe2000000213b */
[----:B------:R-:W-:Y:S01]  /*4ba0*/  FFMA R8, R58, R43, R8 ;  /* 0x0000002b3a087223 */ /* 0x000fe20000000008 */
[-C--:B--2---:R-:W-:Y:S01]  /*4bb0*/  FFMA.SAT R3, -R6, R59.reuse, 0.5 ;  /* 0x3f00000006037423 */ /* 0x084fe2000000213b */
[-C--:B------:R-:W-:Y:S01]  /*4bc0*/  FFMA.RM R0, R0, R60.reuse, 12582913 ;  /* 0x4b40000100007423 */ /* 0x080fe2000000403c */
[----:B------:R-:W-:Y:S01]  /*4bd0*/  FFMA.RM R29, R29, R60, 12582913 ;  /* 0x4b4000011d1d7423 */ /* 0x000fe2000000403c */
[-C--:B------:R-:W-:Y:S01]  /*4be0*/  FFMA.SAT R31, -R8, R59.reuse, 0.5 ;  /* 0x3f000000081f7423 */ /* 0x080fe2000000213b */
[----:B------:R-:W-:Y:S01]  /*4bf0*/  FFMA R11, R58, R44, R11 ;  /* 0x0000002c3a0b7223 */ /* 0x000fe2000000000b */
[----:B------:R-:W-:Y:S01]  /*4c00*/  FADD R4, R0, -12583039 ;  /* 0xcb40007f00047421 */ /* 0x000fe20000000000 */
[-C--:B------:R-:W-:Y:S01]  /*4c10*/  FFMA.RM R5, R3, R60.reuse, 12582913 ;  /* 0x4b40000103057423 */ /* 0x080fe2000000403c */
[----:B------:R-:W-:Y:S01]  /*4c20*/  FADD R30, R29, -12583039 ;  /* 0xcb40007f1d1e7421 */ /* 0x000fe20000000000 */
[-C--:B------:R-:W-:Y:S01]  /*4c30*/  FFMA.RM R31, R31, R60.reuse, 12582913 ;  /* 0x4b4000011f1f7423 */ /* 0x080fe2000000403c */
[----:B------:R-:W-:Y:S01]  /*4c40*/  FFMA R4, -R7, 1.4426950216293334961, -R4 ;  /* 0x3fb8aa3b07047823 */ /* 0x000fe20000000904 */
[----:B------:R-:W-:Y:S01]  /*4c50*/  FFMA.SAT R32, -R11, R59, 0.5 ;  /* 0x3f0000000b207423 */ /* 0x000fe2000000213b */
[----:B------:R-:W-:Y:S01]  /*4c60*/  FADD R3, R5, -12583039 ;  /* 0xcb40007f05037421 */ /* 0x000fe20000000000 */
[----:B------:R-:W-:Y:S01]  /*4c70*/  FFMA R30, -R9, 1.4426950216293334961, -R30 ;  /* 0x3fb8aa3b091e7823 */ /* 0x000fe2000000091e */
[----:B------:R-:W-:Y:S01]  /*4c80*/  FFMA R10, R58, R45, R10 ;  /* 0x0000002d3a0a7223 */ /* 0x000fe2000000000a */
[----:B------:R-:W-:Y:S01]  /*4c90*/  FFMA R4, -R7, 1.925963033500011079e-08, R4 ;  /* 0x32a5706007047823 */ /* 0x000fe20000000104 */
[----:B------:R-:W-:Y:S01]  /*4ca0*/  FADD R33, R31, -12583039 ;  /* 0xcb40007f1f217421 */ /* 0x000fe20000000000 */
[----:B------:R-:W-:Y:S01]  /*4cb0*/  FFMA.RM R32, R32, R60, 12582913 ;  /* 0x4b40000120207423 */ /* 0x000fe2000000403c */
[----:B------:R-:W-:Y:S01]  /*4cc0*/  FFMA R12, R58, R47, R12 ;  /* 0x0000002f3a0c7223 */ /* 0x000fe2000000000c */
[----:B------:R-:W-:Y:S01]  /*4cd0*/  FFMA R7, -R6, 1.4426950216293334961, -R3 ;  /* 0x3fb8aa3b06077823 */ /* 0x000fe20000000903 */
[----:B------:R-:W-:Y:S01]  /*4ce0*/  FFMA R30, -R9, 1.925963033500011079e-08, R30 ;  /* 0x32a57060091e7823 */ /* 0x000fe2000000011e */
[-C--:B------:R-:W-:Y:S01]  /*4cf0*/  FFMA.SAT R9, -R10, R59.reuse, 0.5 ;  /* 0x3f0000000a097423 */ /* 0x080fe2000000213b */
[----:B------:R1:W2:Y:S01]  /*4d00*/  MUFU.EX2 R3, R4 ;  /* 0x0000000400037308 */ /* 0x0002a20000000800 */
[----:B------:R-:W-:Y:S01]  /*4d10*/  FFMA R33, -R8, 1.4426950216293334961, -R33 ;  /* 0x3fb8aa3b08217823 */ /* 0x000fe20000000921 */
[-C--:B------:R-:W-:Y:S01]  /*4d20*/  FFMA.SAT R35, -R12, R59.reuse, 0.5 ;  /* 0x3f0000000c237423 */ /* 0x080fe2000000213b */
[----:B------:R-:W-:Y:S01]  /*4d30*/  FFMA R7, -R6, 1.925963033500011079e-08, R7 ;  /* 0x32a5706006077823 */ /* 0x000fe20000000107 */
[----:B------:R-:W-:Y:S01]  /*4d40*/  FFMA R15, R58, R48, R15 ;  /* 0x000000303a0f7223 */ /* 0x000fe2000000000f */
[-C--:B------:R-:W-:Y:S01]  /*4d50*/  FFMA.RM R9, R9, R60.reuse, 12582913 ;  /* 0x4b40000109097423 */ /* 0x080fe2000000403c */
[----:B------:R-:W-:Y:S01]  /*4d60*/  FFMA R33, -R8, 1.925963033500011079e-08, R33 ;  /* 0x32a5706008217823 */ /* 0x000fe20000000121 */
[----:B------:R-:W-:Y:S01]  /*4d70*/  FFMA.RM R35, R35, R60, 12582913 ;  /* 0x4b40000123237423 */ /* 0x000fe2000000403c */
[----:B------:R3:W-:Y:S01]  /*4d80*/  MUFU.EX2 R6, R7 ;  /* 0x0000000700067308 */ /* 0x0007e20000000800 */
[----:B-1----:R-:W-:Y:S01]  /*4d90*/  FADD R4, R32, -12583039 ;  /* 0xcb40007f20047421 */ /* 0x002fe20000000000 */
[----:B------:R-:W-:Y:S01]  /*4da0*/  FFMA.SAT R37, -R15, R59, 0.5 ;  /* 0x3f0000000f257423 */ /* 0x000fe2000000213b */
[C---:B------:R-:W-:Y:S01]  /*4db0*/  FFMA R13, R58.reuse, R46, R13 ;  /* 0x0000002e3a0d7223 */ /* 0x040fe2000000000d */
[----:B------:R-:W-:Y:S01]  /*4dc0*/  FFMA R14, R58, R49, R14 ;  /* 0x000000313a0e7223 */ /* 0x000fe2000000000e */
[----:B------:R-:W-:Y:S01]  /*4dd0*/  FFMA R8, -R11, 1.4426950216293334961, -R4 ;  /* 0x3fb8aa3b0b087823 */ /* 0x000fe20000000904 */
[-C--:B------:R-:W-:Y:S01]  /*4de0*/  FFMA.RM R37, R37, R60.reuse, 12582913 ;  /* 0x4b40000125257423 */ /* 0x080fe2000000403c */
[-C--:B------:R-:W-:Y:S01]  /*4df0*/  FFMA.SAT R34, -R13, R59.reuse, 0.5 ;  /* 0x3f0000000d227423 */ /* 0x080fe2000000213b */
[----:B------:R1:W4:Y:S01]  /*4e00*/  MUFU.EX2 R4, R33 ;  /* 0x0000002100047308 */ /* 0x0003220000000800 */
[----:B---3--:R-:W-:Y:S01]  /*4e10*/  FADD R7, R9, -12583039 ;  /* 0xcb40007f09077421 */ /* 0x008fe20000000000 */
[----:B------:R-:W-:Y:S01]  /*4e20*/  FFMA R8, -R11, 1.925963033500011079e-08, R8 ;  /* 0x32a570600b087823 */ /* 0x000fe20000000108 */
[----:B------:R-:W-:Y:S01]  /*4e30*/  FFMA.RM R34, R34, R60, 12582913 ;  /* 0x4b40000122227423 */ /* 0x000fe2000000403c */
[----:B------:R-:W-:Y:S01]  /*4e40*/  FFMA.SAT R38, -R14, R59, 0.5 ;  /* 0x3f0000000e267423 */ /* 0x000fe2000000213b */
[----:B------:R-:W-:Y:S01]  /*4e50*/  FFMA R11, -R10, 1.4426950216293334961, -R7 ;  /* 0x3fb8aa3b0a0b7823 */ /* 0x000fe20000000907 */
[----:B------:R-:W-:Y:S01]  /*4e60*/  FFMA R20, R58, R51, R20 ;  /* 0x000000333a147223 */ /* 0x000fe20000000014 */
[----:B------:R-:W-:Y:S01]  /*4e70*/  FADD R36, R34, -12583039 ;  /* 0xcb40007f22247421 */ /* 0x000fe20000000000 */
[----:B------:R3:W5:Y:S01]  /*4e80*/  MUFU.EX2 R7, R8 ;  /* 0x0000000800077308 */ /* 0x0007620000000800 */
[----:B-1----:R-:W-:Y:S01]  /*4e90*/  FADD R33, R35, -12583039 ;  /* 0xcb40007f23217421 */ /* 0x002fe20000000000 */
[----:B------:R-:W-:Y:S01]  /*4ea0*/  FFMA R21, R58, R50, R21 ;  /* 0x000000323a157223 */ /* 0x000fe20000000015 */
[----:B------:R-:W-:Y:S01]  /*4eb0*/  FFMA R11, -R10, 1.925963033500011079e-08, R11 ;  /* 0x32a570600a0b7823 */ /* 0x000fe2000000010b */
[-C--:B------:R-:W-:Y:S01]  /*4ec0*/  FFMA.RM R38, R38, R60.reuse, 12582913 ;  /* 0x4b40000126267423 */ /* 0x080fe2000000403c */
[C---:B------:R-:W-:Y:S01]  /*4ed0*/  FFMA R33, -R12.reuse, 1.4426950216293334961, -R33 ;  /* 0x3fb8aa3b0c217823 */ /* 0x040fe20000000921 */
[----:B------:R-:W-:Y:S01]  /*4ee0*/  FFMA R36, -R13, 1.4426950216293334961, -R36 ;  /* 0x3fb8aa3b0d247823 */ /* 0x000fe20000000924 */
[----:B------:R-:W-:Y:S01]  /*4ef0*/  FFMA.SAT R39, -R21, R59, 0.5 ;  /* 0x3f00000015277423 */ /* 0x000fe2000000213b */
[----:B------:R1:W-:Y:S01]  /*4f00*/  MUFU.EX2 R10, R11 ;  /* 0x0000000b000a7308 */ /* 0x0003e20000000800 */
[----:B---3--:R-:W-:Y:S01]  /*4f10*/  FADD R8, R37, -12583039 ;  /* 0xcb40007f25087421 */ /* 0x008fe20000000000 */
[----:B------:R-:W-:Y:S01]  /*4f20*/  FFMA R33, -R12, 1.925963033500011079e-08, R33 ;  /* 0x32a570600c217823 */ /* 0x000fe20000000121 */
[----:B------:R-:W-:Y:S01]  /*4f30*/  FFMA R36, -R13, 1.925963033500011079e-08, R36 ;  /* 0x32a570600d247823 */ /* 0x000fe20000000124 */
[----:B------:R-:W-:Y:S01]  /*4f40*/  FFMA.RM R39, R39, R60, 12582913 ;  /* 0x4b40000127277423 */ /* 0x000fe2000000403c */
[C---:B------:R-:W-:Y:S01]  /*4f50*/  FFMA R12, -R15.reuse, 1.4426950216293334961, -R8 ;  /* 0x3fb8aa3b0f0c7823 */ /* 0x040fe20000000908 */
[C---:B------:R-:W-:Y:S01]  /*4f60*/  FFMA R23, R58.reuse, R52, R23 ;  /* 0x000000343a177223 */ /* 0x040fe20000000017 */
[----:B------:R-:W-:Y:S01]  /*4f70*/  FFMA R26, R58, R55, R26 ;  /* 0x000000373a1a7223 */ /* 0x000fe2000000001a */
[----:B------:R3:W-:Y:S01]  /*4f80*/  MUFU.EX2 R8, R33 ;  /* 0x0000002100087308 */ /* 0x0007e20000000800 */
[----:B------:R-:W-:Y:S01]  /*4f90*/  FFMA R12, -R15, 1.925963033500011079e-08, R12 ;  /* 0x32a570600f0c7823 */ /* 0x000fe2000000010c */
[----:B------:R-:W-:Y:S01]  /*4fa0*/  FFMA.SAT R15, -R20, R59, 0.5 ;  /* 0x3f000000140f7423 */ /* 0x000fe2000000213b */
[----:B-1----:R-:W-:Y:S01]  /*4fb0*/  FADD R11, R38, -12583039 ;  /* 0xcb40007f260b7421 */ /* 0x002fe20000000000 */
[----:B------:R-:W-:Y:S01]  /*4fc0*/  FFMA R24, R58, R53, R24 ;  /* 0x000000353a187223 */ /* 0x000fe20000000018 */
[-C--:B------:R-:W-:Y:S01]  /*4fd0*/  FFMA.SAT R40, -R26, R59.reuse, 0.5 ;  /* 0x3f0000001a287423 */ /* 0x080fe2000000213b */
[----:B------:R-:W-:Y:S01]  /*4fe0*/  FFMA.RM R15, R15, R60, 12582913 ;  /* 0x4b4000010f0f7423 */ /* 0x000fe2000000403c */
[----:B------:R-:W-:Y:S01]  /*4ff0*/  FFMA R11, -R14, 1.4426950216293334961, -R11 ;  /* 0x3fb8aa3b0e0b7823 */ /* 0x000fe2000000090b */
[----:B------:R1:W5:Y:S01]  /*5000*/  MUFU.EX2 R13, R36 ;  /* 0x00000024000d7308 */ /* 0x0003620000000800 */
[----:B------:R-:W-:Y:S01]  /*5010*/  FFMA R25, R58, R54, R25 ;  /* 0x000000363a197223 */ /* 0x000fe20000000019 */
[----:B---3--:R-:W-:Y:S01]  /*5020*/  FADD R33, R15, -12583039 ;  /* 0xcb40007f0f217421 */ /* 0x008fe20000000000 */
[----:B------:R-:W-:Y:S01]  /*5030*/  FFMA R11, -R14, 1.925963033500011079e-08, R11 ;  /* 0x32a570600e0b7823 */ /* 0x000fe2000000010b */
[-C--:B------:R-:W-:Y:S01]  /*5040*/  FFMA.SAT R14, -R23, R59.reuse, 0.5 ;  /* 0x3f000000170e7423 */ /* 0x080fe2000000213b */
[----:B------:R-:W-:Y:S01]  /*5050*/  FFMA.RM R43, R40, R60, 12582913 ;  /* 0x4b400001282b7423 */ /* 0x000fe2000000403c */
[----:B------:R-:W-:Y:S01]  /*5060*/  FFMA R33, -R20, 1.4426950216293334961, -R33 ;  /* 0x3fb8aa3b14217823 */ /* 0x000fe20000000921 */
[----:B------:R-:W-:Y:S01]  /*5070*/  FFMA.SAT R42, -R25, R59, 0.5 ;  /* 0x3f000000192a7423 */ /* 0x000fe2000000213b */
[----:B------:R-:W-:-:S02]  /*5080*/  IMAD.SHL.U32 R0, R0, 0x800000, RZ ;  /* 0x0080000000007824 */ /* 0x000fc400078e00ff */
[----:B-1----:R-:W-:Y:S01]  /*5090*/  FADD R36, R39, -12583039 ;  /* 0xcb40007f27247421 */ /* 0x002fe20000000000 */
[----:B------:R-:W-:Y:S01]  /*50a0*/  FFMA R33, -R20, 1.925963033500011079e-08, R33 ;  /* 0x32a5706014217823 */ /* 0x000fe20000000121 */
[-C--:B------:R-:W-:Y:S01]  /*50b0*/  FFMA.RM R20, R14, R60.reuse, 12582913 ;  /* 0x4b4000010e147423 */ /* 0x080fe2000000403c */
[----:B------:R-:W-:Y:S01]  /*50c0*/  FADD R45, R43, -12583039 ;  /* 0xcb40007f2b2d7421 */ /* 0x000fe20000000000 */
[C---:B------:R-:W-:Y:S01]  /*50d0*/  FFMA R36, -R21.reuse, 1.4426950216293334961, -R36 ;  /* 0x3fb8aa3b15247823 */ /* 0x040fe20000000924 */
[----:B------:R-:W-:Y:S01]  /*50e0*/  FFMA.RM R42, R42, R60, 12582913 ;  /* 0x4b4000012a2a7423 */ /* 0x000fe2000000403c */
[----:B------:R-:W-:Y:S01]  /*50f0*/  FADD R14, R20, -12583039 ;  /* 0xcb40007f140e7421 */ /* 0x000fe20000000000 */
[----:B------:R-:W-:Y:S01]  /*5100*/  FFMA R45, -R26, 1.4426950216293334961, -R45 ;  /* 0x3fb8aa3b1a2d7823 */ /* 0x000fe2000000092d */
[----:B------:R-:W-:Y:S01]  /*5110*/  FFMA R36, -R21, 1.925963033500011079e-08, R36 ;  /* 0x32a5706015247823 */ /* 0x000fe20000000124 */
[----:B------:R-:W-:Y:S01]  /*5120*/  FFMA.SAT R21, -R24, R59, 0.5 ;  /* 0x3f00000018157423 */ /* 0x000fe2000000213b */
[----:B------:R-:W-:Y:S01]  /*5130*/  FFMA R40, -R23, 1.4426950216293334961, -R14 ;  /* 0x3fb8aa3b17287823 */ /* 0x000fe2000000090e */
[----:B------:R-:W-:Y:S01]  /*5140*/  FADD R44, R42, -12583039 ;  /* 0xcb40007f2a2c7421 */ /* 0x000fe20000000000 */
[----:B------:R-:W-:-:S02]  /*5150*/  IMAD.SHL.U32 R31, R31, 0x800000, RZ ;  /* 0x008000001f1f7824 */ /* 0x000fc400078e00ff */
[----:B------:R-:W-:Y:S01]  /*5160*/  FFMA.RM R41, R21, R60, 12582913 ;  /* 0x4b40000115297423 */ /* 0x000fe2000000403c */
[----:B------:R-:W-:Y:S01]  /*5170*/  FFMA R40, -R23, 1.925963033500011079e-08, R40 ;  /* 0x32a5706017287823 */ /* 0x000fe20000000128 */
[----:B--2---:R-:W-:Y:S01]  /*5180*/  FFMA R23, R0, R3, 1 ;  /* 0x3f80000000177423 */ /* 0x004fe20000000003 */
[----:B------:R-:W-:Y:S01]  /*5190*/  FFMA R45, -R26, 1.925963033500011079e-08, R45 ;  /* 0x32a570601a2d7823 */ /* 0x000fe2000000012d */
[----:B------:R-:W-:Y:S01]  /*51a0*/  FADD R21, R41, -12583039 ;  /* 0xcb40007f29157421 */ /* 0x000fe20000000000 */
[----:B------:R-:W-:Y:S01]  /*51b0*/  FFMA R44, -R25, 1.4426950216293334961, -R44 ;  /* 0x3fb8aa3b192c7823 */ /* 0x000fe2000000092c */
[----:B----4-:R-:W-:Y:S01]  /*51c0*/  FFMA R26, R31, R4, 1 ;  /* 0x3f8000001f1a7423 */ /* 0x010fe20000000004 */
[----:B------:R-:W-:Y:S02]  /*51d0*/  VIADD R4, R23, 0x1800000 ;  /* 0x0180000017047836 */ /* 0x000fe40000000000 */
[C---:B------:R-:W-:Y:S01]  /*51e0*/  FFMA R21, -R24.reuse, 1.4426950216293334961, -R21 ;  /* 0x3fb8aa3b18157823 */ /* 0x040fe20000000915 */
[----:B------:R-:W-:Y:S01]  /*51f0*/  FFMA R44, -R25, 1.925963033500011079e-08, R44 ;  /* 0x32a57060192c7823 */ /* 0x000fe2000000012c */
[----:B------:R-:W1:Y:S01]  /*5200*/  MUFU.EX2 R30, R30 ;  /* 0x0000001e001e7308 */ /* 0x000e620000000800 */
[----:B------:R-:W-:Y:S01]  /*5210*/  SHF.L.U32 R29, R29, 0x17, RZ ;  /* 0x000000171d1d7819 */ /* 0x000fe200000006ff */
[----:B------:R-:W-:Y:S01]  /*5220*/  FFMA R24, -R24, 1.925963033500011079e-08, R21 ;  /* 0x32a5706018187823 */ /* 0x000fe20000000115 */
[----:B------:R-:W-:Y:S01]  /*5230*/  LOP3.LUT R4, R4, 0x7f800000, RZ, 0xc0, !PT ;  /* 0x7f80000004047812 */ /* 0x000fe200078ec0ff */
[----:B------:R-:W-:Y:S01]  /*5240*/  IMAD.SHL.U32 R32, R32, 0x800000, RZ ;  /* 0x0080000020207824 */ /* 0x000fe200078e00ff */
[----:B------:R-:W-:Y:S01]  /*5250*/  SHF.L.U32 R9, R9, 0x17, RZ ;  /* 0x0000001709097819 */ /* 0x000fe200000006ff */
[----:B------:R-:W-:Y:S01]  /*5260*/  IMAD.SHL.U32 R34, R34, 0x800000, RZ ;  /* 0x0080000022227824 */ /* 0x000fe200078e00ff */
[----:B------:R-:W-:Y:S01]  /*5270*/  ISETP.GT.U32.AND P1, PT, R4, 0x1ffffff, PT ;  /* 0x01ffffff0400780c */ /* 0x000fe20003f24070 */
[----:B------:R-:W2:Y:S01]  /*5280*/  MUFU.EX2 R12, R12 ;  /* 0x0000000c000c7308 */ /* 0x000ea20000000800 */
[----:B------:R-:W-:Y:S01]  /*5290*/  SHF.L.U32 R37, R37, 0x17, RZ ;  /* 0x0000001725257819 */ /* 0x000fe200000006ff */
[----:B------:R-:W-:Y:S01]  /*52a0*/  IMAD.SHL.U32 R5, R5, 0x800000, RZ ;  /* 0x0080000005057824 */ /* 0x000fe200078e00ff */
[----:B------:R-:W-:Y:S01]  /*52b0*/  SHF.L.U32 R39, R39, 0x17, RZ ;  /* 0x0000001727277819 */ /* 0x000fe200000006ff */
[----:B------:R-:W-:Y:S01]  /*52c0*/  IMAD.SHL.U32 R35, R35, 0x800000, RZ ;  /* 0x0080000023237824 */ /* 0x000fe200078e00ff */
[----:B------:R-:W-:Y:S01]  /*52d0*/  SHF.L.U32 R41, R41, 0x17, RZ ;  /* 0x0000001729297819 */ /* 0x000fe200000006ff */
[----:B------:R-:W-:Y:S01]  /*52e0*/  IMAD.SHL.U32 R38, R38, 0x800000, RZ ;  /* 0x0080000026267824 */ /* 0x000fe200078e00ff */
[----:B------:R-:W-:Y:S01]  /*52f0*/  BSSY B1, `(.L_x_113) ;  /* 0x0000024000017945 */ /* 0x000fe20003800000 */
[----:B------:R-:W3:Y:S01]  /*5300*/  MUFU.EX2 R11, R11 ;  /* 0x0000000b000b7308 */ /* 0x000ee20000000800 */
[----:B------:R-:W-:-:S02]  /*5310*/  IMAD.SHL.U32 R15, R15, 0x800000, RZ ;  /* 0x008000000f0f7824 */ /* 0x000fc400078e00ff */
[----:B-----5:R-:W-:Y:S01]  /*5320*/  FFMA R25, R32, R7, 1 ;  /* 0x3f80000020197423 */ /* 0x020fe20000000007 */
[----:B------:R-:W-:Y:S02]  /*5330*/  IMAD.SHL.U32 R20, R20, 0x800000, RZ ;  /* 0x0080000014147824 */ /* 0x000fe400078e00ff */
[----:B------:R-:W-:Y:S01]  /*5340*/  FFMA R13, R34, R13, 1 ;  /* 0x3f800000220d7423 */ /* 0x000fe2000000000d */
[----:B------:R-:W-:Y:S02]  /*5350*/  IMAD.SHL.U32 R43, R43, 0x800000, RZ ;  /* 0x008000002b2b7824 */ /* 0x000fe400078e00ff */
[----:B------:R-:W-:Y:S01]  /*5360*/  FFMA R6, R5, R6, 1 ;  /* 0x3f80000005067423 */ /* 0x000fe20000000006 */
[----:B------:R-:W-:Y:S01]  /*5370*/  IMAD.SHL.U32 R42, R42, 0x800000, RZ ;  /* 0x008000002a2a7824 */ /* 0x000fe200078e00ff */
[----:B------:R-:W4:Y:S01]  /*5380*/  MUFU.EX2 R36, R36 ;  /* 0x0000002400247308 */ /* 0x000f220000000800 */
[----:B-1----:R-:W-:Y:S01]  /*5390*/  FFMA R29, R29, R30, 1 ;  /* 0x3f8000001d1d7423 */ /* 0x002fe2000000001e */
[----:B------:R-:W-:Y:S01]  /*53a0*/  FFMA R10, R9, R10, 1 ;  /* 0x3f800000090a7423 */ /* 0x000fe2000000000a */
[----:B------:R-:W-:Y:S01]  /*53b0*/  FFMA R32, R35, R8, 1 ;  /* 0x3f80000023207423 */ /* 0x000fe20000000008 */
[----:B--2---:R-:W-:-:S04]  /*53c0*/  FFMA R37, R37, R12, 1 ;  /* 0x3f80000025257423 */ /* 0x004fc8000000000c */
[----:B------:R-:W1:Y:S01]  /*53d0*/  MUFU.EX2 R14, R33 ;  /* 0x00000021000e7308 */ /* 0x000e620000000800 */
[----:B---3--:R-:W-:-:S07]  /*53e0*/  FFMA R38, R38, R11, 1 ;  /* 0x3f80000026267423 */ /* 0x008fce000000000b */
[----:B------:R-:W2:Y:S01]  /*53f0*/  MUFU.EX2 R21, R40 ;  /* 0x0000002800157308 */ /* 0x000ea20000000800 */
[----:B----4-:R-:W-:-:S07]  /*5400*/  FFMA R39, R39, R36, 1 ;  /* 0x3f80000027277423 */ /* 0x010fce0000000024 */
[----:B------:R-:W3:Y:S01]  /*5410*/  MUFU.EX2 R24, R24 ;  /* 0x0000001800187308 */ /* 0x000ee20000000800 */
[----:B-1----:R-:W-:-:S07]  /*5420*/  FFMA R34, R15, R14, 1 ;  /* 0x3f8000000f227423 */ /* 0x002fce000000000e */
[----:B------:R-:W1:Y:S01]  /*5430*/  MUFU.EX2 R0, R45 ;  /* 0x0000002d00007308 */ /* 0x000e620000000800 */
[----:B--2---:R-:W-:-:S07]  /*5440*/  FFMA R21, R20, R21, 1 ;  /* 0x3f80000014157423 */ /* 0x004fce0000000015 */
[----:B------:R-:W2:Y:S01]  /*5450*/  MUFU.EX2 R3, R44 ;  /* 0x0000002c00037308 */ /* 0x000ea20000000800 */
[----:B---3--:R-:W-:Y:S01]  /*5460*/  FFMA R24, R41, R24, 1 ;  /* 0x3f80000029187423 */ /* 0x008fe20000000018 */
        /* <DEDUP_REMOVED lines=8> */
.L_x_114:
[----:B------:R-:W1:Y:S02]  /*54f0*/  MUFU.RCP R4, R23 ;  /* 0x0000001700047308 */ /* 0x000e640000001000 */
[----:B-1----:R-:W-:-:S04]  /*5500*/  FFMA R0, R23, R4, -1 ;  /* 0xbf80000017007423 */ /* 0x002fc80000000004 */
[----:B------:R-:W-:-:S04]  /*5510*/  FADD.FTZ R3, -R0, -RZ ;  /* 0x800000ff00037221 */ /* 0x000fc80000010100 */
[----:B------:R-:W-:-:S07]  /*5520*/  FFMA R4, R4, R3, R4 ;  /* 0x0000000304047223 */ /* 0x000fce0000000004 */
.L_x_115:
[----:B------:R-:W-:Y:S05]  /*5530*/  BSYNC B1 ;  /* 0x0000000000017941 */ /* 0x000fea0003800000 */
.L_x_113:
        /* <DEDUP_REMOVED lines=10> */
.L_x_117:
[----:B------:R-:W1:Y:S02]  /*55e0*/  MUFU.RCP R5, R6 ;  /* 0x0000000600057308 */ /* 0x000e640000001000 */
[----:B-1----:R-:W-:-:S04]  /*55f0*/  FFMA R0, R6, R5, -1 ;  /* 0xbf80000006007423 */ /* 0x002fc80000000005 */
[----:B------:R-:W-:-:S04]  /*5600*/  FADD.FTZ R0, -R0, -RZ ;  /* 0x800000ff00007221 */ /* 0x000fc80000010100 */
[----:B------:R-:W-:-:S07]  /*5610*/  FFMA R5, R5, R0, R5 ;  /* 0x0000000005057223 */ /* 0x000fce0000000005 */
.L_x_118:
[----:B------:R-:W-:Y:S05]  /*5620*/  BSYNC B1 ;  /* 0x0000000000017941 */ /* 0x000fea0003800000 */
.L_x_116:
        /* <DEDUP_REMOVED lines=10> */
.L_x_120:
[----:B------:R-:W1:Y:S02]  /*56d0*/  MUFU.RCP R6, R29 ;  /* 0x0000001d00067308 */ /* 0x000e640000001000 */
[----:B-1----:R-:W-:-:S04]  /*56e0*/  FFMA R0, R29, R6, -1 ;  /* 0xbf8000001d007423 */ /* 0x002fc80000000006 */
[----:B------:R-:W-:-:S04]  /*56f0*/  FADD.FTZ R3, -R0, -RZ ;  /* 0x800000ff00037221 */ /* 0x000fc80000010100 */
[----:B------:R-:W-:-:S07]  /*5700*/  FFMA R6, R6, R3, R6 ;  /* 0x0000000306067223 */ /* 0x000fce0000000006 */
.L_x_121:
[----:B------:R-:W-:Y:S05]  /*5710*/  BSYNC B1 ;  /* 0x0000000000017941 */ /* 0x000fea0003800000 */
.L_x_119:
        /* <DEDUP_REMOVED lines=10> */
.L_x_123:
[----:B------:R-:W1:Y:S02]  /*57c0*/  MUFU.RCP R7, R26 ;  /* 0x0000001a00077308 */ /* 0x000e640000001000 */
[----:B-1----:R-:W-:-:S04]  /*57d0*/  FFMA R0, R26, R7, -1 ;  /* 0xbf8000001a007423 */ /* 0x002fc80000000007 */
[----:B------:R-:W-:-:S04]  /*57e0*/  FADD.FTZ R0, -R0, -RZ ;  /* 0x800000ff00007221 */ /* 0x000fc80000010100 */
[----:B------:R-:W-:-:S07]  /*57f0*/  FFMA R7, R7, R0, R7 ;  /* 0x0000000007077223 */ /* 0x000fce0000000007 */
.L_x_124:
[----:B------:R-:W-:Y:S05]  /*5800*/  BSYNC B1 ;  /* 0x0000000000017941 */ /* 0x000fea0003800000 */
.L_x_122:
        /* <DEDUP_REMOVED lines=10> */
.L_x_126:
[----:B------:R-:W1:Y:S02]  /*58b0*/  MUFU.RCP R8, R25 ;  /* 0x0000001900087308 */ /* 0x000e640000001000 */
[----:B-1----:R-:W-:-:S04]  /*58c0*/  FFMA R0, R25, R8, -1 ;  /* 0xbf80000019007423 */ /* 0x002fc80000000008 */
[----:B------:R-:W-:-:S04]  /*58d0*/  FADD.FTZ R3, -R0, -RZ ;  /* 0x800000ff00037221 */ /* 0x000fc80000010100 */
[----:B------:R-:W-:-:S07]  /*58e0*/  FFMA R8, R8, R3, R8 ;  /* 0x0000000308087223 */ /* 0x000fce0000000008 */
.L_x_127:
[----:B------:R-:W-:Y:S05]  /*58f0*/  BSYNC B1 ;  /* 0x0000000000017941 */ /* 0x000fea0003800000 */
.L_x_125:
        /* <DEDUP_REMOVED lines=10> */
.L_x_129:
[----:B------:R-:W1:Y:S02]  /*59a0*/  MUFU.RCP R9, R10 ;  /* 0x0000000a00097308 */ /* 0x000e640000001000 */
[----:B-1----:R-:W-:-:S04]  /*59b0*/  FFMA R0, R10, R9, -1 ;  /* 0xbf8000000a007423 */ /* 0x002fc80000000009 */
[----:B------:R-:W-:-:S04]  /*59c0*/  FADD.FTZ R0, -R0, -RZ ;  /* 0x800000ff00007221 */ /* 0x000fc80000010100 */
[----:B------:R-:W-:-:S07]  /*59d0*/  FFMA R9, R9, R0, R9 ;  /* 0x0000000009097223 */ /* 0x000fce0000000009 */
.L_x_130:
[----:B------:R-:W-:Y:S05]  /*59e0*/  BSYNC B1 ;  /* 0x0000000000017941 */ /* 0x000fea0003800000 */
.L_x_128:
        /* <DEDUP_REMOVED lines=10> */
.L_x_132:
[----:B------:R-:W1:Y:S02]  /*5a90*/  MUFU.RCP R10, R13 ;  /* 0x0000000d000a7308 */ /* 0x000e640000001000 */
[----:B-1----:R-:W-:-:S04]  /*5aa0*/  FFMA R0, R13, R10, -1 ;  /* 0xbf8000000d007423 */ /* 0x002fc8000000000a */
[----:B------:R-:W-:-:S04]  /*5ab0*/  FADD.FTZ R3, -R0, -RZ ;  /* 0x800000ff00037221 */ /* 0x000fc80000010100 */
[----:B------:R-:W-:-:S07]  /*5ac0*/  FFMA R10, R10, R3, R10 ;  /* 0x000000030a0a7223 */ /* 0x000fce000000000a */
.L_x_133:
[----:B------:R-:W-:Y:S05]  /*5ad0*/  BSYNC B1 ;  /* 0x0000000000017941 */ /* 0x000fea0003800000 */
.L_x_131:
        /* <DEDUP_REMOVED lines=10> */
.L_x_135:
[----:B------:R-:W1:Y:S02]  /*5b80*/  MUFU.RCP R11, R32 ;  /* 0x00000020000b7308 */ /* 0x000e640000001000 */
[----:B-1----:R-:W-:-:S04]  /*5b90*/  FFMA R0, R32, R11, -1 ;  /* 0xbf80000020007423 */ /* 0x002fc8000000000b */
[----:B------:R-:W-:-:S04]  /*5ba0*/  FADD.FTZ R0, -R0, -RZ ;  /* 0x800000ff00007221 */ /* 0x000fc80000010100 */
[----:B------:R-:W-:-:S07]  /*5bb0*/  FFMA R11, R11, R0, R11 ;  /* 0x000000000b0b7223 */ /* 0x000fce000000000b */
.L_x_136:
[----:B------:R-:W-:Y:S05]  /*5bc0*/  BSYNC B1 ;  /* 0x0000000000017941 */ /* 0x000fea0003800000 */
.L_x_134:
        /* <DEDUP_REMOVED lines=10> */
.L_x_138:
[----:B------:R-:W1:Y:S02]  /*5c70*/  MUFU.RCP R12, R37 ;  /* 0x00000025000c7308 */ /* 0x000e640000001000 */
[----:B-1----:R-:W-:-:S04]  /*5c80*/  FFMA R0, R37, R12, -1 ;  /* 0xbf80000025007423 */ /* 0x002fc8000000000c */
[----:B------:R-:W-:-:S04]  /*5c90*/  FADD.FTZ R3, -R0, -RZ ;  /* 0x800000ff00037221 */ /* 0x000fc80000010100 */
[----:B------:R-:W-:-:S07]  /*5ca0*/  FFMA R12, R12, R3, R12 ;  /* 0x000000030c0c7223 */ /* 0x000fce000000000c */
.L_x_139:
[----:B------:R-:W-:Y:S05]  /*5cb0*/  BSYNC B1 ;  /* 0x0000000000017941 */ /* 0x000fea0003800000 */
.L_x_137:
        /* <DEDUP_REMOVED lines=10> */
.L_x_141:
[----:B------:R-:W1:Y:S02]  /*5d60*/  MUFU.RCP R13, R38 ;  /* 0x00000026000d7308 */ /* 0x000e640000001000 */
[----:B-1----:R-:W-:-:S04]  /*5d70*/  FFMA R0, R38, R13, -1 ;  /* 0xbf80000026007423 */ /* 0x002fc8000000000d */
[----:B------:R-:W-:-:S04]  /*5d80*/  FADD.FTZ R0, -R0, -RZ ;  /* 0x800000ff00007221 */ /* 0x000fc80000010100 */
[----:B------:R-:W-:-:S07]  /*5d90*/  FFMA R13, R13, R0, R13 ;  /* 0x000000000d0d7223 */ /* 0x000fce000000000d */
.L_x_142:
[----:B------:R-:W-:Y:S05]  /*5da0*/  BSYNC B1 ;  /* 0x0000000000017941 */ /* 0x000fea0003800000 */
.L_x_140:
        /* <DEDUP_REMOVED lines=10> */
.L_x_144:
[----:B------:R-:W1:Y:S02]  /*5e50*/  MUFU.RCP R14, R39 ;  /* 0x00000027000e7308 */ /* 0x000e640000001000 */
[----:B-1----:R-:W-:-:S04]  /*5e60*/  FFMA R0, R39, R14, -1 ;  /* 0xbf80000027007423 */ /* 0x002fc8000000000e */
[----:B------:R-:W-:-:S04]  /*5e70*/  FADD.FTZ R3, -R0, -RZ ;  /* 0x800000ff00037221 */ /* 0x000fc80000010100 */
[----:B------:R-:W-:-:S07]  /*5e80*/  FFMA R14, R14, R3, R14 ;  /* 0x000000030e0e7223 */ /* 0x000fce000000000e */
.L_x_145:
[----:B------:R-:W-:Y:S05]  /*5e90*/  BSYNC B1 ;  /* 0x0000000000017941 */ /* 0x000fea0003800000 */
.L_x_143:
        /* <DEDUP_REMOVED lines=10> */
.L_x_147:
[----:B------:R-:W1:Y:S02]  /*5f40*/  MUFU.RCP R15, R34 ;  /* 0x00000022000f7308 */ /* 0x000e640000001000 */
[----:B-1----:R-:W-:-:S04]  /*5f50*/  FFMA R0, R34, R15, -1 ;  /* 0xbf80000022007423 */ /* 0x002fc8000000000f */
[----:B------:R-:W-:-:S04]  /*5f60*/  FADD.FTZ R0, -R0, -RZ ;  /* 0x800000ff00007221 */ /* 0x000fc80000010100 */
[----:B------:R-:W-:-:S07]  /*5f70*/  FFMA R15, R15, R0, R15 ;  /* 0x000000000f0f7223 */ /* 0x000fce000000000f */
.L_x_148:
[----:B------:R-:W-:Y:S05]  /*5f80*/  BSYNC B1 ;  /* 0x0000000000017941 */ /* 0x000fea0003800000 */
.L_x_146:
        /* <DEDUP_REMOVED lines=10> */
.L_x_150:
[----:B------:R-:W1:Y:S02]  /*6030*/  MUFU.RCP R20, R21 ;  /* 0x0000001500147308 */ /* 0x000e640000001000 */
[----:B-1----:R-:W-:-:S04]  /*6040*/  FFMA R0, R21, R20, -1 ;  /* 0xbf80000015007423 */ /* 0x002fc80000000014 */
[----:B------:R-:W-:-:S04]  /*6050*/  FADD.FTZ R3, -R0, -RZ ;  /* 0x800000ff00037221 */ /* 0x000fc80000010100 */
[----:B------:R-:W-:-:S07]  /*6060*/  FFMA R20, R20, R3, R20 ;  /* 0x0000000314147223 */ /* 0x000fce0000000014 */
.L_x_151:
[----:B------:R-:W-:Y:S05]  /*6070*/  BSYNC B1 ;  /* 0x0000000000017941 */ /* 0x000fea0003800000 */
.L_x_149:
        /* <DEDUP_REMOVED lines=10> */
.L_x_153:
[----:B------:R-:W1:Y:S02]  /*6120*/  MUFU.RCP R21, R24 ;  /* 0x0000001800157308 */ /* 0x000e640000001000 */
[----:B-1----:R-:W-:-:S04]  /*6130*/  FFMA R0, R24, R21, -1 ;  /* 0xbf80000018007423 */ /* 0x002fc80000000015 */
[----:B------:R-:W-:-:S04]  /*6140*/  FADD.FTZ R0, -R0, -RZ ;  /* 0x800000ff00007221 */ /* 0x000fc80000010100 */
[----:B------:R-:W-:-:S07]  /*6150*/  FFMA R21, R21, R0, R21 ;  /* 0x0000000015157223 */ /* 0x000fce0000000015 */
.L_x_154:
[----:B------:R-:W-:Y:S05]  /*6160*/  BSYNC B1 ;  /* 0x0000000000017941 */ /* 0x000fea0003800000 */
.L_x_152:
        /* <DEDUP_REMOVED lines=10> */
.L_x_156:
[----:B------:R-:W1:Y:S02]  /*6210*/  MUFU.RCP R23, R42 ;  /* 0x0000002a00177308 */ /* 0x000e640000001000 */
[----:B-1----:R-:W-:-:S04]  /*6220*/  FFMA R0, R42, R23, -1 ;  /* 0xbf8000002a007423 */ /* 0x002fc80000000017 */
[----:B------:R-:W-:-:S04]  /*6230*/  FADD.FTZ R0, -R0, -RZ ;  /* 0x800000ff00007221 */ /* 0x000fc80000010100 */
[----:B------:R-:W-:-:S07]  /*6240*/  FFMA R23, R23, R0, R23 ;  /* 0x0000000017177223 */ /* 0x000fce0000000017 */
.L_x_157:
[----:B------:R-:W-:Y:S05]  /*6250*/  BSYNC B1 ;  /* 0x0000000000017941 */ /* 0x000fea0003800000 */
.L_x_155:
        /* <DEDUP_REMOVED lines=9> */
.L_x_159:
[----:B------:R-:W1:Y:S02]  /*62f0*/  MUFU.RCP R0, R43 ;  /* 0x0000002b00007308 */ /* 0x000e640000001000 */
[----:B-1----:R-:W-:-:S04]  /*6300*/  FFMA R3, R43, R0, -1 ;  /* 0xbf8000002b037423 */ /* 0x002fc80000000000 */
[----:B------:R-:W-:-:S04]  /*6310*/  FADD.FTZ R3, -R3, -RZ ;  /* 0x800000ff03037221 */ /* 0x000fc80000010100 */
[----:B------:R-:W-:-:S07]  /*6320*/  FFMA R0, R0, R3, R0 ;  /* 0x0000000300007223 */ /* 0x000fce0000000000 */
.L_x_160:
[----:B------:R-:W-:Y:S05]  /*6330*/  BSYNC B1 ;  /* 0x0000000000017941 */ /* 0x000fea0003800000 */
.L_x_158:
[----:B------:R-:W-:Y:S01]  /*6340*/  IMAD.U32 R3, RZ, RZ, UR10 ;  /* 0x0000000aff037e24 */ /* 0x000fe2000f8e00ff */
[----:B------:R-:W-:Y:S01]  /*6350*/  F2FP.BF16.F32.PACK_AB R4, R5, R4 ;  /* 0x000000040504723e */ /* 0x000fe200000010ff */
[----:B------:R-:W-:Y:S05]  /*6360*/  WARPSYNC.ALL ;  /* 0x0000000000007948 */ /* 0x000fea0003800000 */
[----:B------:R-:W-:Y:S01]  /*6370*/  IMAD R28, R3, 0x1000, R28 ;  /* 0x00001000031c7824 */ /* 0x000fe200078e021c */
[----:B------:R-:W-:Y:S01]  /*6380*/  F2FP.BF16.F32.PACK_AB R5, R7, R6 ;  /* 0x000000060705723e */ /* 0x000fe200000010ff */
[----:B------:R-:W-:Y:S01]  /*6390*/  BSSY B0, `(.L_x_161) ;  /* 0x000001d000007945 */ /* 0x000fe20003800000 */
[----:B------:R-:W-:-:S02]  /*63a0*/  F2FP.BF16.F32.PACK_AB R12, R13, R12 ;  /* 0x0000000c0d0c723e */ /* 0x000fc400000010ff */
[----:B------:R-:W-:Y:S02]  /*63b0*/  LEA R28, R28, UR52, 0x1 ;  /* 0x000000341c1c7c11 */ /* 0x000fe4000f8e08ff */
[----:B------:R-:W-:Y:S02]  /*63c0*/  F2FP.BF16.F32.PACK_AB R6, R9, R8 ;  /* 0x000000080906723e */ /* 0x000fe400000010ff */
[----:B------:R-:W-:Y:S02]  /*63d0*/  F2FP.BF16.F32.PACK_AB R7, R11, R10 ;  /* 0x0000000a0b07723e */ /* 0x000fe400000010ff */
[----:B------:R-:W-:Y:S02]  /*63e0*/  F2FP.BF16.F32.PACK_AB R13, R15, R14 ;  /* 0x0000000e0f0d723e */ /* 0x000fe400000010ff */
[----:B------:R-:W-:Y:S01]  /*63f0*/  F2FP.BF16.F32.PACK_AB R14, R21, R20 ;  /* 0x00000014150e723e */ /* 0x000fe200000010ff */
[----:B------:R1:W-:Y:S01]  /*6400*/  STSM.16.M88.4 [R28+0x200], R4 ;  /* 0x000200041c007844 */ /* 0x0003e20000000200 */
[----:B------:R-:W-:-:S02]  /*6410*/  F2FP.BF16.F32.PACK_AB R15, R0, R23 ;  /* 0x00000017000f723e */ /* 0x000fc400000010ff */
        /* <DEDUP_REMOVED lines=13> */
[----:B------:R-:W-:Y:S02]  /*64f0*/  UIADD3 UR4, UR4, 0x200, URZ ;  /* 0x0000020004047890 */ /* 0x000fe4000fffe03f */
[----:B------:R-:W-:Y:S01]  /*6500*/  UIADD3.X UR13, URZ, UR57, URZ, UP0, !UPT ;  /* 0x000000393f0d7290 */ /* 0x000fe200087fe43f */
[----:B------:R-:W-:Y:S01]  /*6510*/  UMOV UR6, UR46 ;  /* 0x0000002e00067c82 */ /* 0x000fe20008000000 */
[----:B------:R-:W-:-:S07]  /*6520*/  UMOV UR7, UR47 ;  /* 0x0000002f00077c82 */ /* 0x000fce0008000000 */
[----:B------:R2:W-:Y:S01]  /*6530*/  UTMASTG.3D [UR4], [UR12] ;  /* 0x000000040c0073b5 */ /* 0x0005e20008010000 */
[----:B------:R0:W-:Y:S01]  /*6540*/  UTMACMDFLUSH ;  /* 0x00000000000079b7 */ /* 0x0001e20000000000 */
[----:B--2---:R-:W-:-:S04]  /*6550*/  DEPBAR.LE SB0, 0x1 ;  /* 0x000080400000791a */ /* 0x004fc80000000000 */
.L_x_162:
[----:B------:R-:W-:Y:S05]  /*6560*/  BSYNC B0 ;  /* 0x0000000000007941 */ /* 0x000fea0003800000 */
.L_x_161:
[----:B------:R-:W-:Y:S06]  /*6570*/  BAR.SYNC.DEFER_BLOCKING 0x1, 0x100 ;  /* 0x0044000000007b1d */ /* 0x000fec0000010000 */
[----:B------:R-:W-:Y:S04]  /*6580*/  BSSY B0, `(.L_x_163) ;  /* 0x0000009000007945 */ /* 0x000fe80003800000 */
[----:B------:R-:W-:Y:S05]  /*6590*/  @P0 BRA `(.L_x_164) ;  /* 0x00000000001c0947 */ /* 0x000fea0003800000 */
[----:B------:R-:W-:-:S13]  /*65a0*/  ISETP.NE.AND P0, PT, R69, 0x3, PT ;  /* 0x000000034500780c */ /* 0x000fda0003f05270 */
[----:B------:R-:W-:Y:S05]  /*65b0*/  @!P0 BRA `(.L_x_165) ;  /* 0x0000000000048947 */ /* 0x000fea0003800000 */
[----:B------:R-:W-:Y:S01]  /*65c0*/  BPT.TRAP 0x1 ;  /* 0x000000040000795c */ /* 0x000fe20000300000 */
.L_x_165:
[----:B------:R-:W-:-:S04]  /*65d0*/  ULEA UR4, UR38, UR52, 0x3 ;  /* 0x0000003426047291 */ /* 0x000fc8000f8e183f */
[----:B------:R-:W-:-:S04]  /*65e0*/  UIADD3 UR4, UR4, 0x98, URZ ;  /* 0x0000009804047890 */ /* 0x000fc8000fffe03f */
[----:B------:R-:W-:-:S09]  /*65f0*/  UPRMT UR4, UR51, 0x654, UR4 ;  /* 0x0000065433047896 */ /* 0x000fd20008000004 */
[----:B------:R-:W-:Y:S03]  /*6600*/  SYNCS.ARRIVE.TRANS64.RED.A1T0 RZ, [UR4], RZ ;  /* 0x000000ffffff79a7 */ /* 0x000fe60008100404 */
.L_x_164:
[----:B------:R-:W-:Y:S05]  /*6610*/  BSYNC B0 ;  /* 0x0000000000007941 */ /* 0x000fea0003800000 */
.L_x_163:
[----:B------:R-:W-:Y:S01]  /*6620*/  IADD3 R16, P0, R16, UR36, RZ ;  /* 0x0000002410107c10 */ /* 0x000fe2000ff1e0ff */
[----:B------:R-:W-:Y:S01]  /*6630*/  ULDC.64 UR4, c[0x0][0x8f8] ;  /* 0x00023e0000047ab9 */ /* 0x000fe20000000a00 */
[----:B------:R-:W-:Y:S01]  /*6640*/  UIADD3 UR38, UR38, 0x1, URZ ;  /* 0x0000000126267890 */ /* 0x000fe2000fffe03f */
[----:B------:R-:W-:Y:S01]  /*6650*/  PRMT R0, RZ, 0x7610, R0 ;  /* 0x00007610ff007816 */ /* 0x000fe20000000000 */
[----:B------:R-:W-:Y:S01]  /*6660*/  UMOV UR47, 0xffffffff ;  /* 0xffffffff002f7882 */ /* 0x000fe20000000000 */
[----:B------:R-:W-:Y:S01]  /*6670*/  IADD3.X R17, R17, UR41, RZ, P0, !PT ;  /* 0x0000002911117c10 */ /* 0x000fe200087fe4ff */
[----:B------:R-:W-:Y:S01]  /*6680*/  UISETP.NE.AND UP0, UPT, UR38, 0x3, UPT ;  /* 0x000000032600788c */ /* 0x000fe2000bf05270 */
[----:B------:R-:W-:Y:S01]  /*6690*/  ISETP.GE.U32.AND P0, PT, R16, UR4, PT ;  /* 0x0000000410007c0c */ /* 0x000fe2000bf06070 */
[----:B------:R-:W-:Y:S01]  /*66a0*/  IMAD.MOV.U32 R60, RZ, RZ, -0x1 ;  /* 0xffffffffff3c7424 */ /* 0x000fe200078e00ff */
[----:B------:R-:W-:Y:S01]  /*66b0*/  MOV R23, 0xffffffff ;  /* 0xffffffff00177802 */ /* 0x000fe20000000f00 */
[----:B------:R-:W-:Y:S01]  /*66c0*/  USEL UR38, UR38, URZ, UP0 ;  /* 0x0000003f26267287 */ /* 0x000fe20008000000 */
[----:B------:R-:W-:-:S13]  /*66d0*/  ISETP.GE.U32.AND.EX P0, PT, R17, UR5, PT, P0 ;  /* 0x0000000511007c0c */ /* 0x000fda000bf06100 */
[----:B------:R-:W-:Y:S05]  /*66e0*/  @P0 BRA `(.L_x_166) ;  /* 0x0000000400680947 */ /* 0x000fea0003800000 */
[----:B-1----:R-:W1:Y:S01]  /*66f0*/  S2R R12, SR_CTAID.X ;  /* 0x00000000000c7919 */ /* 0x002e620000002500 */
[----:B------:R-:W2:Y:S01]  /*6700*/  LDC.64 R10, c[0x0][0x8d0] ;  /* 0x00023400ff0a7b82 */ /* 0x000ea20000000a00 */
[----:B------:R-:W-:Y:S01]  /*6710*/  ULDC UR4, c[0x0][0x150] ;  /* 0x0000540000047ab9 */ /* 0x000fe20000000800 */
[----:B------:R-:W-:Y:S01]  /*6720*/  IMAD.MOV.U32 R8, RZ, RZ, R16 ;  /* 0x000000ffff087224 */ /* 0x000fe200078e0010 */
[----:B------:R-:W3:Y:S01]  /*6730*/  S2R R24, SR_CTAID.Y ;  /* 0x0000000000187919 */ /* 0x000ee20000002600 */
[----:B------:R-:W-:-:S04]  /*6740*/  MOV R9, R17 ;  /* 0x0000001100097202 */ /* 0x000fc80000000f00 */
[----:B------:R-:W4:Y:S08]  /*6750*/  LDC R25, c[0x0][0x144] ;  /* 0x00005100ff197b82 */ /* 0x000f300000000800 */
[----:B------:R-:W3:Y:S08]  /*6760*/  LDC R0, c[0x0][0x8d8] ;  /* 0x00023600ff007b82 */ /* 0x000ef00000000800 */
[----:B------:R-:W3:Y:S01]  /*6770*/  LDC.64 R14, c[0x0][0x8c8] ;  /* 0x00023200ff0e7b82 */ /* 0x000ee20000000a00 */
[----:B--2---:R-:W-:-:S04]  /*6780*/  ISETP.NE.U32.AND P0, PT, R10, RZ, PT ;  /* 0x000000ff0a00720c */ /* 0x004fc80003f05070 */
[----:B------:R-:W-:Y:S02]  /*6790*/  ISETP.NE.AND.EX P0, PT, R11, RZ, PT, P0 ;  /* 0x000000ff0b00720c */ /* 0x000fe40003f05300 */
[----:B-1----:R-:W-:-:S05]  /*67a0*/  I2FP.F32.U32 R3, R12 ;  /* 0x0000000c00037245 */ /* 0x002fca0000201000 */
[----:B------:R-:W-:-:S04]  /*67b0*/  FMUL R3, R3, UR4 ;  /* 0x0000000403037c20 */ /* 0x000fc80008400000 */
[----:B------:R1:W2:Y:S02]  /*67c0*/  F2I.U32.TRUNC.NTZ R23, R3 ;  /* 0x0000000300177305 */ /* 0x0002a4000020f000 */
[----:B----4-:R-:W-:Y:S05]  /*67d0*/  @!P0 BRA `(.L_x_167) ;  /* 0x0000000000288947 */ /* 0x010fea0003800000 */
[----:B-1----:R-:W1:Y:S02]  /*67e0*/  LDC R3, c[0x0][0x8dc] ;  /* 0x00023700ff037b82 */ /* 0x002e640000000800 */
        /* <DEDUP_REMOVED lines=9> */
.L_x_167:
[----:B------:R-:W4:Y:S01]  /*6880*/  LDC.64 R20, c[0x0][0x8e8] ;  /* 0x00023a00ff147b82 */ /* 0x000f220000000a00 */
[-C--:B---3--:R-:W-:Y:S01]  /*6890*/  SHF.R.U64 R31, R8, R0.reuse, R9 ;  /* 0x00000000081f7219 */ /* 0x088fe20000001209 */
[----:B--2---:R-:W-:Y:S01]  /*68a0*/  IMAD.MOV R23, RZ, RZ, -R23 ;  /* 0x000000ffff177224 */ /* 0x004fe200078e0a17 */
[----:B------:R-:W-:Y:S01]  /*68b0*/  SHF.R.U32.HI R0, RZ, R0, R9 ;  /* 0x00000000ff007219 */ /* 0x000fe20000011609 */
[----:B------:R-:W-:Y:S01]  /*68c0*/  ULDC UR4, c[0x0][0x154] ;  /* 0x0000550000047ab9 */ /* 0x000fe20000000800 */
[----:B-1----:R-:W-:Y:S01]  /*68d0*/  IADD3 R3, P0, RZ, -R31, RZ ;  /* 0x8000001fff037210 */ /* 0x002fe20007f1e0ff */
[----:B------:R-:W-:Y:S02]  /*68e0*/  IMAD R26, R25, R23, R12 ;  /* 0x00000017191a7224 */ /* 0x000fe400078e020c */
[----:B------:R-:W1:Y:S01]  /*68f0*/  LDC R6, c[0x0][0x8c0] ;  /* 0x00023000ff067b82 */ /* 0x000e620000000800 */
[----:B------:R-:W-:Y:S02]  /*6900*/  IMAD.MOV.U32 R7, RZ, RZ, 0x1 ;  /* 0x00000001ff077424 */ /* 0x000fe400078e00ff */
[----:B------:R-:W-:-:S04]  /*6910*/  IMAD.X R5, RZ, RZ, ~R0, P0 ;  /* 0x000000ffff057224 */ /* 0x000fc800000e0e00 */
[-C--:B------:R-:W-:Y:S01]  /*6920*/  IMAD R0, R5, R14.reuse, RZ ;  /* 0x0000000e05007224 */ /* 0x080fe200078e02ff */
[----:B------:R-:W2:Y:S01]  /*6930*/  LDC R8, c[0x0][0x8b0] ;  /* 0x00022c00ff087b82 */ /* 0x000ea20000000800 */
[----:B------:R-:W-:-:S04]  /*6940*/  IMAD.WIDE.U32 R4, R3, R14, R16 ;  /* 0x0000000e03047225 */ /* 0x000fc800078e0010 */
[----:B------:R-:W-:Y:S01]  /*6950*/  IMAD R3, R3, R15, R0 ;  /* 0x0000000f03037224 */ /* 0x000fe200078e0200 */
[----:B------:R-:W-:Y:S02]  /*6960*/  I2FP.F32.U32 R0, R24 ;  /* 0x0000001800007245 */ /* 0x000fe40000201000 */
[----:B------:R-:W3:Y:S01]  /*6970*/  LDC R28, c[0x0][0x900] ;  /* 0x00024000ff1c7b82 */ /* 0x000ee20000000800 */
[----:B----4-:R-:W-:Y:S02]  /*6980*/  ISETP.NE.U32.AND P0, PT, R20, RZ, PT ;  /* 0x000000ff1400720c */ /* 0x010fe40003f05070 */
[----:B------:R-:W-:Y:S01]  /*6990*/  IADD3 R3, R5, R3, RZ ;  /* 0x0000000305037210 */ /* 0x000fe20007ffe0ff */
[----:B------:R-:W-:Y:S01]  /*69a0*/  FMUL R0, R0, UR4 ;  /* 0x0000000400007c20 */ /* 0x000fe20008400000 */
[----:B------:R-:W-:Y:S01]  /*69b0*/  ISETP.NE.AND.EX P0, PT, R21, RZ, PT, P0 ;  /* 0x000000ff1500720c */ /* 0x000fe20003f05300 */
[----:B------:R-:W-:Y:S02]  /*69c0*/  IMAD.MOV.U32 R5, RZ, RZ, -0x1 ;  /* 0xffffffffff057424 */ /* 0x000fe400078e00ff */
[----:B------:R-:W4:Y:S01]  /*69d0*/  LDC R15, c[0x0][0x148] ;  /* 0x00005200ff0f7b82 */ /* 0x000f220000000800 */
[-CC-:B-1----:R-:W-:Y:S01]  /*69e0*/  SHF.R.U64 R12, R4, R6.reuse, R3.reuse ;  /* 0x00000006040c7219 */ /* 0x182fe20000001203 */
[----:B------:R1:W1:Y:S01]  /*69f0*/  F2I.U32.TRUNC.NTZ R13, R0 ;  /* 0x00000000000d7305 */ /* 0x000262000020f000 */
[----:B------:R-:W-:-:S05]  /*6a00*/  SHF.R.U32.HI R3, RZ, R6, R3 ;  /* 0x00000006ff037219 */ /* 0x000fca0000011603 */
[----:B------:R-:W1:Y:S01]  /*6a10*/  LDC R25, c[0x0][0x8a8] ;  /* 0x00022a00ff197b82 */ /* 0x000e620000000800 */
[-CC-:B--2---:R-:W-:Y:S02]  /*6a20*/  SHF.R.U64 R10, R12, R8.reuse, R3.reuse ;  /* 0x000000080c0a7219 */ /* 0x184fe40000001203 */
[----:B------:R-:W-:-:S05]  /*6a30*/  SHF.R.U32.HI R3, RZ, R8, R3 ;  /* 0x00000008ff037219 */ /* 0x000fca0000011603 */
[----:B------:R-:W2:Y:S01]  /*6a40*/  LDC R27, c[0x0][0x8f0] ;  /* 0x00023c00ff1b7b82 */ /* 0x000ea20000000800 */
[-C--:B---3--:R-:W-:Y:S02]  /*6a50*/  SHF.L.U32 R4, R5, R28.reuse, RZ ;  /* 0x0000001c05047219 */ /* 0x088fe400000006ff */
[-CC-:B------:R-:W-:Y:S02]  /*6a60*/  SHF.R.U64 R14, R10, R28.reuse, R3.reuse ;  /* 0x0000001c0a0e7219 */ /* 0x180fe40000001203 */
[----:B------:R-:W-:Y:S02]  /*6a70*/  SHF.R.U32.HI R5, RZ, R28, R3 ;  /* 0x0000001cff057219 */ /* 0x000fe40000011603 */
[----:B------:R-:W-:Y:S01]  /*6a80*/  LOP3.LUT R23, RZ, R4, RZ, 0x33, !PT ;  /* 0x00000004ff177212 */ /* 0x000fe200078e33ff */
[----:B------:R-:W3:Y:S01]  /*6a90*/  LDC R29, c[0x0][0x8e0] ;  /* 0x00023800ff1d7b82 */ /* 0x000ee20000000800 */
[----:B------:R-:W-:Y:S02]  /*6aa0*/  SHF.L.U32 R28, R7, R28, RZ ;  /* 0x0000001c071c7219 */ /* 0x000fe400000006ff */
[----:B------:R-:W-:-:S05]  /*6ab0*/  MOV R4, R14 ;  /* 0x0000000e00047202 */ /* 0x000fca0000000f00 */
[----:B------:R-:W1:Y:S01]  /*6ac0*/  LDC R30, c[0x0][0x8b8] ;  /* 0x00022e00ff1e7b82 */ /* 0x000e620000000800 */
[----:B------:R-:W-:Y:S05]  /*6ad0*/  @!P0 BRA `(.L_x_168) ;  /* 0x0000000000288947 */ /* 0x000fea0003800000 */
[----:B------:R-:W5:Y:S02]  /*6ae0*/  LDC R3, c[0x0][0x8f4] ;  /* 0x00023d00ff037b82 */ /* 0x000f640000000800 */
[----:B-----5:R-:W-:-:S05]  /*6af0*/  IADD3 R3, P0, R14, R3, RZ ;  /* 0x000000030e037210 */ /* 0x020fca0007f1e0ff */
        /* <DEDUP_REMOVED lines=8> */
.L_x_168:
[----:B------:R-:W-:Y:S01]  /*6b80*/  ISETP.NE.AND P0, PT, R2, 0x1, PT ;  /* 0x000000010200780c */ /* 0x000fe20003f05270 */
[----:B-1----:R-:W-:Y:S01]  /*6b90*/  IMAD.MOV R13, RZ, RZ, -R13 ;  /* 0x000000ffff0d7224 */ /* 0x002fe200078e0a0d */
[----:B--2---:R-:W-:Y:S01]  /*6ba0*/  SHF.R.U64 R0, R4, R27, R5 ;  /* 0x0000001b04007219 */ /* 0x004fe20000001205 */
[----:B------:R-:W-:Y:S01]  /*6bb0*/  VIADD R5, R25, 0xffffffff ;  /* 0xffffffff19057836 */ /* 0x000fe20000000000 */
[----:B------:R-:W-:Y:S02]  /*6bc0*/  LOP3.LUT R23, R10, R23, RZ, 0xc0, !PT ;  /* 0x000000170a177212 */ /* 0x000fe400078ec0ff */
[----:B------:R-:W-:Y:S02]  /*6bd0*/  IADD3 R3, -R0, RZ, RZ ;  /* 0x000000ff00037210 */ /* 0x000fe40007ffe1ff */
[----:B------:R-:W-:Y:S01]  /*6be0*/  LOP3.LUT R5, R12, R5, RZ, 0xc0, !PT ;  /* 0x000000050c057212 */ /* 0x000fe200078ec0ff */
[----:B------:R-:W-:Y:S01]  /*6bf0*/  IMAD R23, R28, R0, R23 ;  /* 0x000000001c177224 */ /* 0x000fe200078e0217 */
[----:B------:R-:W-:Y:S01]  /*6c00*/  R2UR UR47, R31 ;  /* 0x000000001f2f72ca */ /* 0x000fe200000e0000 */
[----:B---3--:R-:W-:-:S02]  /*6c10*/  IMAD R0, R3, R29, R14 ;  /* 0x0000001d03007224 */ /* 0x008fc400078e020e */
[----:B----4-:R-:W-:Y:S02]  /*6c20*/  @P0 IMAD R26, R15, R13, R24 ;  /* 0x0000000d0f1a0224 */ /* 0x010fe400078e0218 */
[----:B------:R-:W-:Y:S02]  /*6c30*/  IMAD R0, R0, R25, R5 ;  /* 0x0000001900007224 */ /* 0x000fe400078e0205 */
[----:B------:R-:W-:Y:S02]  /*6c40*/  IMAD R23, R23, R30, R26 ;  /* 0x0000001e17177224 */ /* 0x000fe400078e021a */
[----:B------:R-:W-:-:S03]  /*6c50*/  IMAD.MOV.U32 R3, RZ, RZ, 0x1 ;  /* 0x00000001ff037424 */ /* 0x000fc600078e00ff */
[----:B------:R-:W-:Y:S02]  /*6c60*/  SEL R60, R0, R23, !P0 ;  /* 0x00000017003c7207 */ /* 0x000fe40004000000 */
[----:B------:R-:W-:Y:S02]  /*6c70*/  SEL R23, R23, R0, !P0 ;  /* 0x0000000017177207 */ /* 0x000fe40004000000 */
[----:B------:R-:W-:-:S07]  /*6c80*/  PRMT R0, R3, 0x7610, R0 ;  /* 0x0000761003007816 */ /* 0x000fce0000000000 */
.L_x_166:
[----:B------:R-:W-:Y:S01]  /*6c90*/  UIADD3 UR48, UR10, 0x1, URZ ;  /* 0x000000010a307890 */ /* 0x000fe2000fffe03f */
[----:B------:R-:W-:Y:S01]  /*6ca0*/  LOP3.LUT P0, RZ, R0, 0xff, RZ, 0xc0, !PT ;  /* 0x000000ff00ff7812 */ /* 0x000fe2000780c0ff */
[----:B------:R-:W-:Y:S02]  /*6cb0*/  ULOP3.LUT UR43, UR8, 0x7, URZ, 0xc0, !UPT ;  /* 0x00000007082b7892 */ /* 0x000fe4000f8ec03f */
[----:B------:R-:W-:Y:S02]  /*6cc0*/  UISETP.NE.AND UP0, UPT, UR48, 0x3, UPT ;  /* 0x000000033000788c */ /* 0x000fe4000bf05270 */
[----:B------:R-:W-:Y:S02]  /*6cd0*/  UIADD3 UR39, UR39, 0x2, URZ ;  /* 0x0000000227277890 */ /* 0x000fe4000fffe03f */
[----:B------:R-:W-:Y:S02]  /*6ce0*/  USEL UR49, URZ, 0x1, UP0 ;  /* 0x000000013f317887 */ /* 0x000fe40008000000 */
[----:B------:R-:W-:-:S02]  /*6cf0*/  USEL UR48, UR48, URZ, UP0 ;  /* 0x0000003f30307287 */ /* 0x000fc40008000000 */
[----:B------:R-:W-:Y:S02]  /*6d00*/  ULOP3.LUT UR49, UR9, UR49, URZ, 0x3c, !UPT ;  /* 0x0000003109317292 */ /* 0x000fe4000f8e3c3f */
[----:B------:R-:W-:Y:S10]  /*6d10*/  @P0 BRA `(.L_x_169) ;  /* 0xffffffa400e80947 */ /* 0x000ff4000383ffff */
[----:B------:R-:W-:-:S13]  /*6d20*/  PLOP3.LUT P0, PT, PT, PT, PT, 0x8, 0x0 ;  /* 0x000000000000781c */ /* 0x000fda0003f0e170 */
.L_x_19:
[----:B------:R-:W-:Y:S05]  /*6d30*/  @P0 BRA `(.L_x_11) ;  /* 0x0000002800f00947 */ /* 0x000fea0003800000 */
[----:B------:R-:W-:Y:S01]  /*6d40*/  ULDC.64 UR6, c[0x0][0x588] ;  /* 0x0001620000067ab9 */ /* 0x000fe20000000a00 */
[----:B------:R-:W-:Y:S01]  /*6d50*/  ULDC.64 UR4, c[0x0][0x590] ;  /* 0x0001640000047ab9 */ /* 0x000fe20000000a00 */
[----:B------:R-:W-:Y:S01]  /*6d60*/  ISETP.NE.U32.AND P0, PT, RZ, UR6, PT ;  /* 0x00000006ff007c0c */ /* 0x000fe2000bf05070 */
[----:B------:R-:W-:-:S04]  /*6d70*/  DEPBAR.LE SB0, 0x0 ;  /* 0x000080000000791a */ /* 0x000fc80000000000 */
[----:B------:R-:W-:Y:S01]  /*6d80*/  ISETP.NE.U32.AND P1, PT, RZ, UR4, PT ;  /* 0x00000004ff007c0c */ /* 0x000fe2000bf25070 */
[----:B------:R-:W-:Y:S01]  /*6d90*/  BSSY B0, `(.L_x_170) ;  /* 0x0000015000007945 */ /* 0x000fe20003800000 */
[----:B------:R-:W-:Y:S02]  /*6da0*/  ISETP.NE.AND.EX P0, PT, RZ, UR7, PT, P0 ;  /* 0x00000007ff007c0c */ /* 0x000fe4000bf05300 */
[----:B------:R-:W-:-:S13]  /*6db0*/  ISETP.NE.AND.EX P1, PT, RZ, UR5, PT, P1 ;  /* 0x00000005ff007c0c */ /* 0x000fda000bf25310 */
[----:B------:R-:W-:Y:S05]  /*6dc0*/  @P0 BRA P1, `(.L_x_171) ;  /* 0x0000000000440947 */ /* 0x000fea0000800000 */
[----:B------:R-:W-:-:S04]  /*6dd0*/  ISETP.NE.U32.AND P0, PT, RZ, UR4, PT ;  /* 0x00000004ff007c0c */ /* 0x000fc8000bf05070 */
[----:B------:R-:W-:-:S13]  /*6de0*/  ISETP.NE.AND.EX P0, PT, RZ, UR5, PT, P0 ;  /* 0x00000005ff007c0c */ /* 0x000fda000bf05300 */
[----:B------:R-:W-:Y:S05]  /*6df0*/  @!P0 BRA `(.L_x_172) ;  /* 0x00000000002c8947 */ /* 0x000fea0003800000 */
[----:B------:R-:W-:-:S13]  /*6e00*/  LOP3.LUT P0, RZ, R56, 0xff, RZ, 0xc0, !PT ;  /* 0x000000ff38ff7812 */ /* 0x000fda000780c0ff */
[----:B------:R-:W-:Y:S05]  /*6e10*/  @!P0 BRA `(.L_x_173) ;  /* 0x0000000000108947 */ /* 0x000fea0003800000 */
[----:B-----5:R-:W-:-:S13]  /*6e20*/  FSETP.NEU.AND P0, PT, R57, RZ, PT ;  /* 0x000000ff3900720b */ /* 0x020fda0003f0d000 */
[----:B------:R-:W-:Y:S05]  /*6e30*/  @!P0 BREAK B0 ;  /* 0x0000000000008942 */ /* 0x000fea0003800000 */
[----:B------:R-:W-:Y:S05]  /*6e40*/  @P0 BRA `(.L_x_171) ;  /* 0x0000000000240947 */ /* 0x000fea0003800000 */
[----:B------:R-:W-:Y:S05]  /*6e50*/  BRA `(.L_x_11) ;  /* 0x0000002800a87947 */ /* 0x000fea0003800000 */
.L_x_173:
[----:B------:R-:W-:-:S04]  /*6e60*/  ISETP.NE.U32.AND P0, PT, RZ, UR6, PT ;  /* 0x00000006ff007c0c */ /* 0x000fc8000bf05070 */
[----:B------:R-:W-:-:S13]  /*6e70*/  ISETP.NE.AND.EX P0, PT, RZ, UR7, PT, P0 ;  /* 0x00000007ff007c0c */ /* 0x000fda000bf05300 */
[----:B------:R-:W-:Y:S05]  /*6e80*/  @!P0 BREAK B0 ;  /* 0x0000000000008942 */ /* 0x000fea0003800000 */
[----:B------:R-:W-:Y:S05]  /*6e90*/  @P0 BRA `(.L_x_171) ;  /* 0x0000000000100947 */ /* 0x000fea0003800000 */
[----:B------:R-:W-:Y:S05]  /*6ea0*/  BRA `(.L_x_11) ;  /* 0x0000002800947947 */ /* 0x000fea0003800000 */
.L_x_172:
[----:B-----5:R-:W-:-:S13]  /*6eb0*/  FSETP.NEU.AND P0, PT, R57, RZ, PT ;  /* 0x000000ff3900720b */ /* 0x020fda0003f0d000 */
[----:B------:R-:W-:Y:S05]  /*6ec0*/  @!P0 BREAK B0 ;  /* 0x0000000000008942 */ /* 0x000fea0003800000 */
[----:B------:R-:W-:Y:S05]  /*6ed0*/  @!P0 BRA `(.L_x_11) ;  /* 0x0000002800888947 */ /* 0x000fea0003800000 */
.L_x_171:
[----:B------:R-:W-:Y:S05]  /*6ee0*/  BSYNC B0 ;  /* 0x0000000000007941 */ /* 0x000fea0003800000 */
.L_x_170:
[----:B------:R-:W-:-:S04]  /*6ef0*/  LOP3.LUT R19, R19, 0x1, RZ, 0xfc, !PT ;  /* 0x0000000113137812 */ /* 0x000fc800078efcff */
[----:B------:R-:W-:-:S13]  /*6f00*/  ISETP.NE.AND P0, PT, R19, 0x3, PT ;  /* 0x000000031300780c */ /* 0x000fda0003f05270 */
[----:B------:R-:W-:Y:S05]  /*6f10*/  @!P0 BRA `(.L_x_174) ;  /* 0x0000000000048947 */ /* 0x000fea0003800000 */
[----:B------:R-:W-:Y:S01]  /*6f20*/  BPT.TRAP 0x1 ;  /* 0x000000040000795c */ /* 0x000fe20000300000 */
.L_x_174:
[----:B------:R-:W3:Y:S01]  /*6f30*/  S2UR UR5, SR_CgaCtaId ;  /* 0x00000000000579c3 */ /* 0x000ee20000008800 */
[----:B------:R-:W-:Y:S02]  /*6f40*/  UMOV UR4, 0x400 ;  /* 0x0000040000047882 */ /* 0x000fe40000000000 */
[----:B---3--:R-:W-:-:S04]  /*6f50*/  ULEA UR4, UR5, UR4, 0x18 ;  /* 0x0000000405047291 */ /* 0x008fc8000f8ec03f */
[----:B------:R-:W-:-:S04]  /*6f60*/  ULEA UR4, UR38, UR4, 0x3 ;  /* 0x0000000426047291 */ /* 0x000fc8000f8e183f */
[----:B------:R-:W-:-:S04]  /*6f70*/  UIADD3 UR4, UR4, 0x98, URZ ;  /* 0x0000009804047890 */ /* 0x000fc8000fffe03f */
[----:B------:R-:W-:-:S09]  /*6f80*/  UPRMT UR4, UR5, 0x654, UR4 ;  /* 0x0000065405047896 */ /* 0x000fd20008000004 */
[----:B------:R-:W-:Y:S01]  /*6f90*/  SYNCS.ARRIVE.TRANS64.RED.A1T0 RZ, [UR4], RZ ;  /* 0x000000ffffff79a7 */ /* 0x000fe20008100404 */
[----:B------:R-:W-:Y:S05]  /*6fa0*/  BRA `(.L_x_11) ;  /* 0x0000002800547947 */ /* 0x000fea0003800000 */
.L_x_10:
[----:B------:R-:W-:Y:S01]  /*6fb0*/  ULDC.64 UR4, c[0x0][0x8f8] ;  /* 0x00023e0000047ab9 */ /* 0x000fe20000000a00 */
[----:B------:R-:W-:Y:S01]  /*6fc0*/  PRMT R10, RZ, 0x7610, R10 ;  /* 0x00007610ff0a7816 */ /* 0x000fe2000000000a */
[----:B------:R-:W-:Y:S01]  /*6fd0*/  IMAD.MOV.U32 R13, RZ, RZ, -0x1 ;  /* 0xffffffffff0d7424 */ /* 0x000fe200078e00ff */
[----:B------:R-:W-:Y:S01]  /*6fe0*/  ISETP.GE.U32.AND P1, PT, R16, UR4, PT ;  /* 0x0000000410007c0c */ /* 0x000fe2000bf26070 */
[----:B------:R-:W-:Y:S01]  /*6ff0*/  IMAD.MOV.U32 R6, RZ, RZ, -0x1 ;  /* 0xffffffffff067424 */ /* 0x000fe200078e00ff */
[----:B------:R-:W-:Y:S02]  /*7000*/  MOV R7, 0xffffffff ;  /* 0xffffffff00077802 */ /* 0x000fe40000000f00 */
[----:B------:R-:W-:-:S13]  /*7010*/  ISETP.GE.U32.AND.EX P1, PT, R17, UR5, PT, P1 ;  /* 0x0000000511007c0c */ /* 0x000fda000bf26110 */
[----:B------:R-:W-:Y:S05]  /*7020*/  @P1 BRA `(.L_x_175) ;  /* 0x00000004005c1947 */ /* 0x000fea0003800000 */
[----:B------:R-:W1:Y:S01]  /*7030*/  LDC.64 R14, c[0x0][0x8d0] ;  /* 0x00023400ff0e7b82 */ /* 0x000e620000000a00 */
[----:B------:R-:W-:Y:S01]  /*7040*/  IMAD.MOV.U32 R12, RZ, RZ, R16 ;  /* 0x000000ffff0c7224 */ /* 0x000fe200078e0010 */
[----:B------:R-:W-:-:S06]  /*7050*/  MOV R13, R17 ;  /* 0x00000011000d7202 */ /* 0x000fcc0000000f00 */
        /* <DEDUP_REMOVED lines=15> */
.L_x_176:
[--C-:B------:R-:W-:Y:S01]  /*7150*/  SHF.R.U64 R14, R12, R20, R13.reuse ;  /* 0x000000140c0e7219 */ /* 0x100fe2000000120d */
[----:B------:R-:W1:Y:S01]  /*7160*/  LDC R26, c[0x0][0x8c0] ;  /* 0x00023000ff1a7b82 */ /* 0x000e620000000800 */
[----:B------:R-:W-:Y:S01]  /*7170*/  I2FP.F32.U32 R7, R8 ;  /* 0x0000000800077245 */ /* 0x000fe20000201000 */
[----:B------:R-:W-:Y:S01]  /*7180*/  ULDC UR4, c[0x0][0x150] ;  /* 0x0000540000047ab9 */ /* 0x000fe20000000800 */
[----:B------:R-:W-:Y:S02]  /*7190*/  SHF.R.U32.HI R6, RZ, R20, R13 ;  /* 0x00000014ff067219 */ /* 0x000fe4000001160d */
[----:B------:R-:W-:Y:S01]  /*71a0*/  IADD3 R9, P1, RZ, -R14, RZ ;  /* 0x8000000eff097210 */ /* 0x000fe20007f3e0ff */
[----:B------:R-:W-:Y:S01]  /*71b0*/  FMUL R13, R7, UR4 ;  /* 0x00000004070d7c20 */ /* 0x000fe20008400000 */
[----:B------:R-:W-:Y:S01]  /*71c0*/  ULDC UR4, c[0x0][0x154] ;  /* 0x0000550000047ab9 */ /* 0x000fe20000000800 */
[----:B------:R-:W2:Y:S02]  /*71d0*/  LDC.64 R28, c[0x0][0x8e8] ;  /* 0x00023a00ff1c7b82 */ /* 0x000ea40000000a00 */
[----:B------:R-:W-:-:S02]  /*71e0*/  IMAD.X R11, RZ, RZ, ~R6, P1 ;  /* 0x000000ffff0b7224 */ /* 0x000fc400008e0e06 */
[----:B------:R-:W3:Y:S01]  /*71f0*/  F2I.U32.TRUNC.NTZ R13, R13 ;  /* 0x0000000d000d7305 */ /* 0x000ee2000020f000 */
[----:B------:R-:W-:-:S03]  /*7200*/  IMAD.WIDE.U32 R6, R9, R24, R16 ;  /* 0x0000001809067225 */ /* 0x000fc600078e0010 */
[----:B------:R-:W4:Y:S01]  /*7210*/  LDC R15, c[0x0][0x144] ;  /* 0x00005100ff0f7b82 */ /* 0x000f220000000800 */
[----:B------:R-:W-:-:S04]  /*7220*/  IMAD R10, R11, R24, RZ ;  /* 0x000000180b0a7224 */ /* 0x000fc800078e02ff */
[----:B------:R-:W-:Y:S02]  /*7230*/  IMAD R9, R9, R25, R10 ;  /* 0x0000001909097224 */ /* 0x000fe400078e020a */
[----:B------:R-:W-:Y:S01]  /*7240*/  IMAD.MOV.U32 R10, RZ, RZ, -0x1 ;  /* 0xffffffffff0a7424 */ /* 0x000fe200078e00ff */
[----:B------:R-:W5:Y:S01]  /*7250*/  LDC R20, c[0x0][0x8b0] ;  /* 0x00022c00ff147b82 */ /* 0x000f620000000800 */
[----:B------:R-:W-:Y:S01]  /*7260*/  IMAD.IADD R7, R7, 0x1, R9 ;  /* 0x0000000107077824 */ /* 0x000fe200078e0209 */
[----:B------:R-:W-:-:S04]  /*7270*/  I2FP.F32.U32 R9, R3 ;  /* 0x0000000300097245 */ /* 0x000fc80000201000 */
[-CC-:B-1----:R-:W-:Y:S01]  /*7280*/  SHF.R.U64 R12, R6, R26.reuse, R7.reuse ;  /* 0x0000001a060c7219 */ /* 0x182fe20000001207 */
[----:B------:R-:W-:Y:S01]  /*7290*/  FMUL R9, R9, UR4 ;  /* 0x0000000409097c20 */ /* 0x000fe20008400000 */
[----:B------:R-:W1:Y:S01]  /*72a0*/  LDC R11, c[0x0][0x900] ;  /* 0x00024000ff0b7b82 */ /* 0x000e620000000800 */
[----:B---3--:R-:W-:Y:S02]  /*72b0*/  IADD3 R6, -R13, RZ, RZ ;  /* 0x000000ff0d067210 */ /* 0x008fe40007ffe1ff */
[----:B--2---:R-:W-:Y:S02]  /*72c0*/  ISETP.NE.U32.AND P1, PT, R28, RZ, PT ;  /* 0x000000ff1c00720c */ /* 0x004fe40003f25070 */
[----:B------:R-:W-:Y:S02]  /*72d0*/  SHF.R.U32.HI R7, RZ, R26, R7 ;  /* 0x0000001aff077219 */ /* 0x000fe40000011607 */
[----:B------:R-:W-:Y:S01]  /*72e0*/  ISETP.NE.AND.EX P1, PT, R29, RZ, PT, P1 ;  /* 0x000000ff1d00720c */ /* 0x000fe20003f25310 */
[----:B------:R-:W2:Y:S01]  /*72f0*/  LDC R24, c[0x0][0x148] ;  /* 0x00005200ff187b82 */ /* 0x000ea20000000800 */
[----:B----4-:R-:W-:-:S02]  /*7300*/  IMAD R25, R15, R6, R8 ;  /* 0x000000060f197224 */ /* 0x010fc400078e0208 */
[----:B------:R-:W-:-:S05]  /*7310*/  IMAD.MOV.U32 R8, RZ, RZ, 0x1 ;  /* 0x00000001ff087424 */ /* 0x000fca00078e00ff */
[----:B------:R-:W3:Y:S01]  /*7320*/  LDC R23, c[0x0][0x8a8] ;  /* 0x00022a00ff177b82 */ /* 0x000ee20000000800 */
[-CC-:B-----5:R-:W-:Y:S02]  /*7330*/  SHF.R.U64 R15, R12, R20.reuse, R7.reuse ;  /* 0x000000140c0f7219 */ /* 0x1a0fe40000001207 */
[----:B------:R-:W-:Y:S02]  /*7340*/  SHF.R.U32.HI R6, RZ, R20, R7 ;  /* 0x00000014ff067219 */ /* 0x000fe40000011607 */
[----:B------:R4:W1:Y:S03]  /*7350*/  F2I.U32.TRUNC.NTZ R20, R9 ;  /* 0x0000000900147305 */ /* 0x000866000020f000 */
[----:B------:R-:W2:Y:S01]  /*7360*/  LDC R27, c[0x0][0x8f0] ;  /* 0x00023c00ff1b7b82 */ /* 0x000ea20000000800 */
[-C--:B-1----:R-:W-:Y:S02]  /*7370*/  SHF.L.U32 R10, R10, R11.reuse, RZ ;  /* 0x0000000b0a0a7219 */ /* 0x082fe400000006ff */
[----:B------:R-:W-:-:S02]  /*7380*/  SHF.R.U64 R21, R15, R11, R6 ;  /* 0x0000000b0f157219 */ /* 0x000fc40000001206 */
[-C--:B------:R-:W-:Y:S02]  /*7390*/  SHF.R.U32.HI R7, RZ, R11.reuse, R6 ;  /* 0x0000000bff077219 */ /* 0x080fe40000011606 */
[----:B------:R-:W-:Y:S01]  /*73a0*/  SHF.L.U32 R26, R8, R11, RZ ;  /* 0x0000000b081a7219 */ /* 0x000fe200000006ff */
[----:B------:R-:W1:Y:S01]  /*73b0*/  LDC R30, c[0x0][0x8e0] ;  /* 0x00023800ff1e7b82 */ /* 0x000e620000000800 */
[----:B------:R-:W-:Y:S02]  /*73c0*/  LOP3.LUT R32, RZ, R10, RZ, 0x33, !PT ;  /* 0x0000000aff207212 */ /* 0x000fe400078e33ff */
[----:B------:R-:W-:-:S05]  /*73d0*/  MOV R6, R21 ;  /* 0x0000001500067202 */ /* 0x000fca0000000f00 */
[----:B------:R-:W1:Y:S01]  /*73e0*/  LDC R31, c[0x0][0x8b8] ;  /* 0x00022e00ff1f7b82 */ /* 0x000e620000000800 */
[----:B----4-:R-:W-:Y:S05]  /*73f0*/  @!P1 BRA `(.L_x_177) ;  /* 0x0000000000289947 */ /* 0x010fea0003800000 */
[----:B------:R-:W4:Y:S02]  /*7400*/  LDC R6, c[0x0][0x8f4] ;  /* 0x00023d00ff067b82 */ /* 0x000f240000000800 */
[----:B----4-:R-:W-:-:S05]  /*7410*/  IADD3 R11, P1, R21, R6, RZ ;  /* 0x00000006150b7210 */ /* 0x010fca0007f3e0ff */
        /* <DEDUP_REMOVED lines=8> */
.L_x_177:
[----:B------:R-:W-:Y:S01]  /*74a0*/  ISETP.NE.AND P1, PT, R2, 0x1, PT ;  /* 0x000000010200780c */ /* 0x000fe20003f25270 */
[----:B---3--:R-:W-:Y:S01]  /*74b0*/  VIADD R9, R23, 0xffffffff ;  /* 0xffffffff17097836 */ /* 0x008fe20000000000 */
[----:B--2---:R-:W-:Y:S01]  /*74c0*/  SHF.R.U64 R7, R6, R27, R7 ;  /* 0x0000001b06077219 */ /* 0x004fe20000001207 */
[----:B------:R-:W-:Y:S01]  /*74d0*/  IMAD.MOV R20, RZ, RZ, -R20 ;  /* 0x000000ffff147224 */ /* 0x000fe200078e0a14 */
[----:B------:R-:W-:Y:S01]  /*74e0*/  LOP3.LUT R6, R15, R32, RZ, 0xc0, !PT ;  /* 0x000000200f067212 */ /* 0x000fe200078ec0ff */
[----:B------:R-:W-:Y:S01]  /*74f0*/  IMAD.MOV.U32 R10, RZ, RZ, 0x1 ;  /* 0x00000001ff0a7424 */ /* 0x000fe200078e00ff */
[----:B------:R-:W-:Y:S02]  /*7500*/  IADD3 R8, -R7, RZ, RZ ;  /* 0x000000ff07087210 */ /* 0x000fe40007ffe1ff */
[----:B------:R-:W-:Y:S01]  /*7510*/  LOP3.LUT R12, R12, R9, RZ, 0xc0, !PT ;  /* 0x000000090c0c7212 */ /* 0x000fe200078ec0ff */
[----:B------:R-:W-:-:S04]  /*7520*/  IMAD R6, R26, R7, R6 ;  /* 0x000000071a067224 */ /* 0x000fc800078e0206 */
[----:B------:R-:W-:Y:S02]  /*7530*/  @P1 IMAD R25, R24, R20, R3 ;  /* 0x0000001418191224 */ /* 0x000fe400078e0203 */
[----:B-1----:R-:W-:Y:S02]  /*7540*/  IMAD R3, R8, R30, R21 ;  /* 0x0000001e08037224 */ /* 0x002fe400078e0215 */
[----:B------:R-:W-:Y:S02]  /*7550*/  IMAD R13, R6, R31, R25 ;  /* 0x0000001f060d7224 */ /* 0x000fe400078e0219 */
[----:B------:R-:W-:-:S05]  /*7560*/  IMAD R6, R3, R23, R12 ;  /* 0x0000001703067224 */ /* 0x000fca00078e020c */
[----:B------:R-:W-:Y:S02]  /*7570*/  SEL R7, R6, R13, !P1 ;  /* 0x0000000d06077207 */ /* 0x000fe40004800000 */
[----:B------:R-:W-:Y:S01]  /*7580*/  SEL R13, R13, R6, !P1 ;  /* 0x000000060d0d7207 */ /* 0x000fe20004800000 */
[----:B------:R-:W-:-:S07]  /*7590*/  IMAD.MOV.U32 R6, RZ, RZ, R14 ;  /* 0x000000ffff067224 */ /* 0x000fce00078e000e */
.L_x_175:
[----:B------:R-:W-:-:S08]  /*75a0*/  NOP ;  /* 0x0000000000007918 */ /* 0x000fd00000000000 */
[----:B------:R-:W1:-:S00]  /*75b0*/  USETMAXREG.DEALLOC.CTAPOOL 0x28 ;  /* 0x00000028000079c8 */ /* 0x000e4000080e0500 */
[----:B-1----:R-:W-:-:S13]  /*75c0*/  ISETP.NE.AND P1, PT, R0, 0x1, PT ;  /* 0x000000010000780c */ /* 0x002fda0003f25270 */
[----:B------:R-:W-:Y:S05]  /*75d0*/  @!P1 BRA `(.L_x_11) ;  /* 0x0000002000c89947 */ /* 0x000fea0003800000 */
[----:B------:R-:W-:Y:S05]  /*75e0*/  @!P4 BRA `(.L_x_178) ;  /* 0x000000100050c947 */ /* 0x000fea0003800000 */
[----:B------:R-:W-:-:S13]  /*75f0*/  ISETP.NE.OR P0, PT, R0, 0x2, P0 ;  /* 0x000000020000780c */ /* 0x000fda0000705670 */
[----:B------:R-:W-:Y:S05]  /*7600*/  @P0 BRA `(.L_x_11) ;  /* 0x0000002000bc0947 */ /* 0x000fea0003800000 */
[----:B------:R-:W-:-:S13]  /*7610*/  LOP3.LUT P1, RZ, R10, 0xff, RZ, 0xc0, !PT ;  /* 0x000000ff0aff7812 */ /* 0x000fda000782c0ff */
[----:B------:R-:W-:Y:S05]  /*7620*/  @!P1 BRA `(.L_x_179) ;  /* 0x0000000000189947 */ /* 0x000fea0003800000 */
[----:B------:R-:W-:Y:S01]  /*7630*/  UMOV UR4, 0x400 ;  /* 0x0000040000047882 */ /* 0x000fe20000000000 */
[----:B------:R-:W-:Y:S01]  /*7640*/  MOV R0, RZ ;  /* 0x000000ff00007202 */ /* 0x000fe20000000f00 */
[----:B------:R-:W-:-:S03]  /*7650*/  ULEA UR4, UR42, UR4, 0x18 ;  /* 0x000000042a047291 */ /* 0x000fc6000f8ec03f */
[----:B------:R-:W-:-:S06]  /*7660*/  SHF.L.U32 R0, R0, 0x1f, RZ ;  /* 0x0000001f00007819 */ /* 0x000fcc00000006ff */
[----:B------:R-:W1:Y:S02]  /*7670*/  SYNCS.PHASECHK.TRANS64.TRYWAIT P0, [UR4+0xb8], R0 ;  /* 0x0000b800ff0075a7 */ /* 0x000e640008000144 */
[----:B-1----:R-:W-:Y:S05]  /*7680*/  @!P0 BRA `(.L_x_180) ;  /* 0x0000002000f88947 */ /* 0x002fea0003800000 */
.L_x_179:
[----:B-1----:R-:W-:Y:S01]  /*7690*/  PRMT R0, RZ, 0x7610, R0 ;  /* 0x00007610ff007816 */ /* 0x002fe20000000000 */
[----:B------:R-:W-:Y:S06]  /*76a0*/  @P3 BRA `(.L_x_181) ;  /* 0x0000000000243947 */ /* 0x000fec0003800000 */
[----:B------:R-:W-:Y:S02]  /*76b0*/  ULDC.64 UR4, c[0x0][0x588] ;  /* 0x0001620000047ab9 */ /* 0x000fe40000000a00 */
[----:B------:R-:W-:-:S04]  /*76c0*/  ISETP.NE.U32.AND P0, PT, RZ, UR4, PT ;  /* 0x00000004ff007c0c */ /* 0x000fc8000bf05070 */
[----:B------:R-:W-:-:S13]  /*76d0*/  ISETP.NE.AND.EX P0, PT, RZ, UR5, PT, P0 ;  /* 0x00000005ff007c0c */ /* 0x000fda000bf05300 */
[----:B------:R-:W-:Y:S05]  /*76e0*/  @!P0 BRA `(.L_x_182) ;  /* 0x00000000000c8947 */ /* 0x000fea0003800000 */
[----:B------:R1:W5:Y:S01]  /*76f0*/  LDG.E R3, desc[UR54][R4.64] ;  /* 0x0000003604037981 */ /* 0x000362000c1e1900 */
[----:B------:R-:W-:Y:S01]  /*7700*/  IMAD.MOV.U32 R0, RZ, RZ, 0x1 ;  /* 0x00000001ff007424 */ /* 0x000fe200078e00ff */
[----:B------:R-:W-:Y:S06]  /*7710*/  BRA `(.L_x_181) ;  /* 0x0000000000087947 */ /* 0x000fec0003800000 */
.L_x_182:
[----:B------:R-:W2:Y:S01]  /*7720*/  LDC R3, c[0x0][0x580] ;  /* 0x00016000ff037b82 */ /* 0x000ea20000000800 */
[----:B------:R-:W-:-:S07]  /*7730*/  IMAD.MOV.U32 R0, RZ, RZ, 0x1 ;  /* 0x00000001ff007424 */ /* 0x000fce00078e00ff */
.L_x_181:
[----:B------:R-:W-:Y:S01]  /*7740*/  UMOV UR4, URZ ;  /* 0x0000003f00047c82 */ /* 0x000fe20008000000 */
[----:B------:R-:W-:Y:S01]  /*7750*/  MOV R8, 0x1 ;  /* 0x0000000100087802 */ /* 0x000fe20000000f00 */
[----:B------:R-:W-:Y:S06]  /*7760*/  @!P1 BRA `(.L_x_183) ;  /* 0x0000000c004c9947 */ /* 0x000fec0003800000 */
[----:B------:R-:W3:Y:S01]  /*7770*/  LDC R9, c[0x0][0x900] ;  /* 0x00024000ff097b82 */ /* 0x000ee20000000800 */
[----:B-1----:R-:W-:Y:S01]  /*7780*/  IMAD.MOV.U32 R4, RZ, RZ, -0x1 ;  /* 0xffffffffff047424 */ /* 0x002fe200078e00ff */
[----:B------:R-:W-:Y:S01]  /*7790*/  LOP3.LUT R10, R19, 0x2, RZ, 0xfc, !PT ;  /* 0x00000002130a7812 */ /* 0x000fe200078efcff */
[----:B------:R-:W-:Y:S01]  /*77a0*/  IMAD.MOV.U32 R8, RZ, RZ, 0x1 ;  /* 0x00000001ff087424 */ /* 0x000fe200078e00ff */
[----:B------:R-:W-:Y:S01]  /*77b0*/  ULDC.64 UR14, c[0x0][0x198] ;  /* 0x00006600000e7ab9 */ /* 0x000fe20000000a00 */
[----:B------:R-:W-:Y:S01]  /*77c0*/  UMOV UR4, URZ ;  /* 0x0000003f00047c82 */ /* 0x000fe20008000000 */
[----:B------:R-:W-:Y:S01]  /*77d0*/  ULDC.64 UR22, c[0x0][0x588] ;  /* 0x0001620000167ab9 */ /* 0x000fe20000000a00 */
[----:B------:R-:W-:Y:S01]  /*77e0*/  ULDC.64 UR24, c[0x0][0x590] ;  /* 0x0001640000187ab9 */ /* 0x000fe20000000a00 */
[----:B------:R-:W1:Y:S01]  /*77f0*/  LDC R11, c[0x0][0x8a8] ;  /* 0x00022a00ff0b7b82 */ /* 0x000e620000000800 */
[----:B------:R-:W-:Y:S01]  /*7800*/  ULDC.64 UR26, c[0x0][0x8f8] ;  /* 0x00023e00001a7ab9 */ /* 0x000fe20000000a00 */
[----:B---3--:R-:W-:-:S02]  /*7810*/  SHF.L.U32 R4, R4, R9, RZ ;  /* 0x0000000904047219 */ /* 0x008fc400000006ff */
[----:B------:R-:W-:Y:S02]  /*7820*/  SHF.L.U32 R9, R8, R9, RZ ;  /* 0x0000000908097219 */ /* 0x000fe400000006ff */
[----:B------:R-:W-:Y:S02]  /*7830*/  MOV R8, 0x1 ;  /* 0x0000000100087802 */ /* 0x000fe40000000f00 */
[----:B------:R-:W-:Y:S01]  /*7840*/  LOP3.LUT R12, RZ, R4, RZ, 0x33, !PT ;  /* 0x00000004ff0c7212 */ /* 0x000fe200078e33ff */
[----:B-1----:R-:W-:-:S07]  /*7850*/  VIADD R11, R11, 0xffffffff ;  /* 0xffffffff0b0b7836 */ /* 0x002fce0000000000 */
.L_x_203:
[----:B------:R-:W-:Y:S02]  /*7860*/  ISETP.NE.U32.AND P0, PT, RZ, UR24, PT ;  /* 0x00000018ff007c0c */ /* 0x000fe4000bf05070 */
[----:B------:R-:W-:Y:S02]  /*7870*/  R2UR UR19, R13 ;  /* 0x000000000d1372ca */ /* 0x000fe400000e0000 */
[----:B------:R-:W-:Y:S02]  /*7880*/  R2UR UR18, R7 ;  /* 0x00000000071272ca */ /* 0x000fe400000e0000 */
[----:B------:R-:W-:-:S09]  /*7890*/  ISETP.NE.AND.EX P0, PT, RZ, UR25, PT, P0 ;  /* 0x00000019ff007c0c */ /* 0x000fd2000bf05300 */
[----:B------:R-:W-:Y:S02]  /*78a0*/  USHF.L.U32 UR19, UR19, 0x7, URZ ;  /* 0x0000000713137899 */ /* 0x000fe4000800063f */
[----:B------:R-:W-:Y:S02]  /*78b0*/  USHF.L.U32 UR18, UR18, 0x6, URZ ;  /* 0x0000000612127899 */ /* 0x000fe4000800063f */
[----:B------:R-:W-:Y:S10]  /*78c0*/  @!P0 BRA `(.L_x_184) ;  /* 0x00000000002c8947 */ /* 0x000ff40003800000 */
[----:B------:R-:W-:-:S04]  /*78d0*/  ISETP.NE.U32.AND P1, PT, RZ, UR22, PT ;  /* 0x00000016ff007c0c */ /* 0x000fc8000bf25070 */
[----:B------:R-:W-:-:S13]  /*78e0*/  ISETP.NE.AND.EX P1, PT, RZ, UR23, PT, P1 ;  /* 0x00000017ff007c0c */ /* 0x000fda000bf25310 */
[----:B------:R-:W-:Y:S05]  /*78f0*/  @!P1 BRA `(.L_x_185) ;  /* 0x0000000000189947 */ /* 0x000fea0003800000 */
[----:B------:R-:W1:Y:S01]  /*7900*/  LDC.64 R4, c[0x0][0x588] ;  /* 0x00016200ff047b82 */ /* 0x000e620000000a00 */
[----:B--2--5:R-:W-:-:S04]  /*7910*/  IMAD R3, R6, UR24, RZ ;  /* 0x0000001806037c24 */ /* 0x024fc8000f8e02ff */
[----:B-1----:R-:W-:-:S05]  /*7920*/  IMAD.WIDE R4, R3, 0x4, R4 ;  /* 0x0000000403047825 */ /* 0x002fca00078e0204 */
[----:B------:R1:W5:Y:S01]  /*7930*/  LDG.E R3, desc[UR54][R4.64] ;  /* 0x0000003604037981 */ /* 0x000362000c1e1900 */
[----:B------:R-:W-:Y:S01]  /*7940*/  IMAD.MOV.U32 R0, RZ, RZ, 0x1 ;  /* 0x00000001ff007424 */ /* 0x000fe200078e00ff */
[----:B------:R-:W-:Y:S06]  /*7950*/  BRA `(.L_x_184) ;  /* 0x0000000000087947 */ /* 0x000fec0003800000 */
.L_x_185:
[----:B--2--5:R-:W3:Y:S01]  /*7960*/  LDC R3, c[0x0][0x580] ;  /* 0x00016000ff037b82 */ /* 0x024ee20000000800 */
[----:B------:R-:W-:-:S07]  /*7970*/  MOV R0, 0x1 ;  /* 0x0000000100007802 */ /* 0x000fce0000000f00 */
.L_x_184:
[----:B------:R-:W-:Y:S05]  /*7980*/  @!P0 BRA `(.L_x_186) ;  /* 0x00000000001c8947 */ /* 0x000fea0003800000 */
[----:B------:R-:W-:-:S13]  /*7990*/  LOP3.LUT P2, RZ, R0, 0xff, RZ, 0xc0, !PT ;  /* 0x000000ff00ff7812 */ /* 0x000fda000784c0ff */
[----:B-1----:R-:W1:Y:S02]  /*79a0*/  @!P2 LDC.64 R4, c[0x0][0x588] ;  /* 0x00016200ff04ab82 */ /* 0x002e640000000a00 */
[----:B-1----:R-:W-:-:S04]  /*79b0*/  @!P2 ISETP.NE.U32.AND P0, PT, R4, RZ, PT ;  /* 0x000000ff0400a20c */ /* 0x002fc80003f05070 */
[----:B------:R-:W-:Y:S02]  /*79c0*/  @!P2 ISETP.NE.AND.EX P1, PT, R5, RZ, PT, P0 ;  /* 0x000000ff0500a20c */ /* 0x000fe40003f25300 */
[----:B--23-5:R-:W-:Y:S02]  /*79d0*/  @P2 FSETP.EQ.AND P0, PT, R3, RZ, PT ;  /* 0x000000ff0300220b */ /* 0x02cfe40003f02000 */
[----:B------:R-:W-:Y:S01]  /*79e0*/  @!P2 PLOP3.LUT P0, PT, P1, PT, PT, 0x8, 0x0 ;  /* 0x000000000000a81c */ /* 0x000fe20000f0e170 */
[----:B------:R-:W-:-:S12]  /*79f0*/  BRA `(.L_x_187) ;  /* 0x0000000000047947 */ /* 0x000fd80003800000 */
.L_x_186:
[----:B--23-5:R-:W-:-:S13]  /*7a00*/  FSETP.EQ.AND P0, PT, R3, RZ, PT ;  /* 0x000000ff0300720b */ /* 0x02cfda0003f02000 */
.L_x_187:
[----:B------:R-:W-:Y:S02]  /*7a10*/  ISETP.NE.AND P2, PT, R10, 0x3, PT ;  /* 0x000000030a00780c */ /* 0x000fe40003f45270 */
[----:B------:R-:W-:-:S04]  /*7a20*/  ELECT P1, URZ, PT ;  /* 0x00000000003f782f */ /* 0x000fc80003820000 */
[----:B------:R-:W-:-:S07]  /*7a30*/  PLOP3.LUT P0, PT, P1, P0, PT, 0x20, 0x0 ;  /* 0x000000000000781c */ /* 0x000fce0000f00470 */
[----:B------:R-:W-:Y:S06]  /*7a40*/  @!P2 BRA `(.L_x_188) ;  /* 0x000000000004a947 */ /* 0x000fec0003800000 */
[----:B------:R-:W-:Y:S01]  /*7a50*/  BPT.TRAP 0x1 ;  /* 0x000000040000795c */ /* 0x000fe20000300000 */
.L_x_188:
[----:B------:R-:W2:Y:S01]  /*7a60*/  S2UR UR42, SR_CgaCtaId ;  /* 0x00000000002a79c3 */ /* 0x000ea20000008800 */
[----:B------:R-:W-:Y:S01]  /*7a70*/  UMOV UR5, 0x400 ;  /* 0x0000040000057882 */ /* 0x000fe20000000000 */
[----:B-1----:R-:W-:Y:S01]  /*7a80*/  SHF.L.U32 R4, R8, 0x1f, RZ ;  /* 0x0000001f08047819 */ /* 0x002fe200000006ff */
[----:B--2---:R-:W-:-:S04]  /*7a90*/  ULEA UR6, UR42, UR5, 0x18 ;  /* 0x000000052a067291 */ /* 0x004fc8000f8ec03f */
[----:B------:R-:W-:-:S09]  /*7aa0*/  ULEA UR5, UR4, UR6, 0x3 ;  /* 0x0000000604057291 */ /* 0x000fd2000f8e183f */
[----:B------:R-:W1:Y:S02]  /*7ab0*/  SYNCS.PHASECHK.TRANS64.TRYWAIT P1, [UR5+0x98], R4 ;  /* 0x00009804ff0075a7 */ /* 0x000e640008020145 */
[----:B-1----:R-:W-:Y:S05]  /*7ac0*/  @!P1 BRA `(.L_x_189) ;  /* 0x0000002000009947 */ /* 0x002fea0003800000 */
.L_x_235:
[----:B------:R-:W-:Y:S04]  /*7ad0*/  BSSY B0, `(.L_x_190) ;  /* 0x000000f000007945 */ /* 0x000fe80003800000 */
[----:B------:R-:W-:Y:S05]  /*7ae0*/  @!P0 BRA `(.L_x_191) ;  /* 0x0000000000348947 */ /* 0x000fea0003800000 */
[----:B------:R-:W-:Y:S01]  /*7af0*/  ULEA UR16, UR4, UR6, 0xd ;  /* 0x0000000604107291 */ /* 0x000fe2000f8e683f */
[----:B------:R-:W-:Y:S01]  /*7b00*/  R2UR UR20, R6 ;  /* 0x00000000061472ca */ /* 0x000fe200000e0000 */
[----:B------:R-:W-:Y:S02]  /*7b10*/  UIADD3 UR8, UP0, UR14, 0x3f0, URZ ;  /* 0x000003f00e087890 */ /* 0x000fe4000ff1e03f */
[----:B------:R-:W-:Y:S02]  /*7b20*/  UIADD3 UR17, UR5, 0x80, URZ ;  /* 0x0000008005117890 */ /* 0x000fe4000fffe03f */
[----:B------:R-:W-:Y:S02]  /*7b30*/  UIADD3 UR16, UR16, 0x200, URZ ;  /* 0x0000020010107890 */ /* 0x000fe4000fffe03f */
[----:B------:R-:W-:Y:S01]  /*7b40*/  UIADD3.X UR9, URZ, UR15, URZ, UP0, !UPT ;  /* 0x0000000f3f097290 */ /* 0x000fe200087fe43f */
[----:B------:R-:W-:Y:S01]  /*7b50*/  UMOV UR10, 0x0 ;  /* 0x00000000000a7882 */ /* 0x000fe20000000000 */
[----:B------:R-:W-:-:S07]  /*7b60*/  UMOV UR11, 0x10000000 ;  /* 0x10000000000b7882 */ /* 0x000fce0000000000 */
[----:B------:R2:W-:Y:S02]  /*7b70*/  UTMALDG.3D [UR16], [UR8], desc[UR10] ;  /* 0x00000a10080075b4 */ /* 0x0005e40008011000 */
[----:B--2---:R-:W-:Y:S05]  /*7b80*/  @!P2 BRA `(.L_x_192) ;  /* 0x000000000004a947 */ /* 0x004fea0003800000 */
[----:B------:R-:W-:Y:S01]  /*7b90*/  BPT.TRAP 0x1 ;  /* 0x000000040000795c */ /* 0x000fe20000300000 */
.L_x_192:
[----:B-1----:R-:W1:Y:S02]  /*7ba0*/  LDC R4, c[0x0][0x800] ;  /* 0x00020000ff047b82 */ /* 0x002e640000000800 */
[----:B-1----:R2:W-:Y:S02]  /*7bb0*/  SYNCS.ARRIVE.TRANS64.RED.A0TR RZ, [UR5+0x80], R4 ;  /* 0x00008004ffff79a7 */ /* 0x0025e40008300405 */
.L_x_191:
[----:B------:R-:W-:Y:S05]  /*7bc0*/  BSYNC B0 ;  /* 0x0000000000007941 */ /* 0x000fea0003800000 */
.L_x_190:
[----:B------:R-:W-:Y:S05]  /*7bd0*/  @!P2 BRA `(.L_x_193) ;  /* 0x000000000004a947 */ /* 0x000fea0003800000 */
[----:B------:R-:W-:Y:S01]  /*7be0*/  BPT.TRAP 0x1 ;  /* 0x000000040000795c */ /* 0x000fe20000300000 */
.L_x_193:
[----:B------:R-:W-:Y:S02]  /*7bf0*/  UIADD3 UR5, UR5, 0x80, URZ ;  /* 0x0000008005057890 */ /* 0x000fe4000fffe03f */
[----:B------:R-:W-:Y:S02]  /*7c00*/  UIADD3 UR4, UR4, 0x1, URZ ;  /* 0x0000000104047890 */ /* 0x000fe4000fffe03f */
[----:B------:R-:W-:Y:S02]  /*7c10*/  UPRMT UR5, UR42, 0x654, UR5 ;  /* 0x000006542a057896 */ /* 0x000fe40008000005 */
[----:B------:R-:W-:-:S04]  /*7c20*/  UISETP.NE.AND UP0, UPT, UR4, 0x3, UPT ;  /* 0x000000030400788c */ /* 0x000fc8000bf05270 */
[----:B------:R-:W-:-:S03]  /*7c30*/  USEL UR7, URZ, 0x1, UP0 ;  /* 0x000000013f077887 */ /* 0x000fc60008000000 */
[----:B------:R-:W-:Y:S01]  /*7c40*/  SYNCS.ARRIVE.TRANS64.RED.A1T0 RZ, [UR5], RZ ;  /* 0x000000ffffff79a7 */ /* 0x000fe20008100405 */
[----:B------:R-:W-:Y:S02]  /*7c50*/  USEL UR5, UR4, URZ, UP0 ;  /* 0x0000003f04057287 */ /* 0x000fe40008000000 */
[----:B------:R-:W-:Y:S01]  /*7c60*/  LOP3.LUT R8, R8, UR7, RZ, 0x3c, !PT ;  /* 0x0000000708087c12 */ /* 0x000fe2000f8e3cff */
[----:B------:R-:W-:Y:S09]  /*7c70*/  @!P2 BRA `(.L_x_194) ;  /* 0x000000000004a947 */ /* 0x000ff20003800000 */
[----:B------:R-:W-:Y:S01]  /*7c80*/  BPT.TRAP 0x1 ;  /* 0x000000040000795c */ /* 0x000fe20000300000 */
.L_x_194:
[----:B------:R-:W-:Y:S01]  /*7c90*/  ULEA UR4, UR5, UR6, 0x3 ;  /* 0x0000000605047291 */ /* 0x000fe2000f8e183f */
[----:B-12---:R-:W-:-:S08]  /*7ca0*/  SHF.L.U32 R4, R8, 0x1f, RZ ;  /* 0x0000001f08047819 */ /* 0x006fd000000006ff */
[----:B------:R-:W1:Y:S02]  /*7cb0*/  SYNCS.PHASECHK.TRANS64.TRYWAIT P1, [UR4+0x98], R4 ;  /* 0x00009804ff0075a7 */ /* 0x000e640008020144 */
[----:B-1----:R-:W-:Y:S05]  /*7cc0*/  @!P1 BRA `(.L_x_195) ;  /* 0x0000001c00989947 */ /* 0x002fea0003800000 */
.L_x_236:
[----:B------:R-:W-:Y:S04]  /*7cd0*/  BSSY B0, `(.L_x_196) ;  /* 0x0000011000007945 */ /* 0x000fe80003800000 */
[----:B------:R-:W-:Y:S05]  /*7ce0*/  @!P0 BRA `(.L_x_197) ;  /* 0x00000000003c8947 */ /* 0x000fea0003800000 */
[----:B------:R-:W-:Y:S01]  /*7cf0*/  ULEA UR8, UR5, UR6, 0xd ;  /* 0x0000000605087291 */ /* 0x000fe2000f8e683f */
[----:B------:R-:W-:Y:S01]  /*7d00*/  R2UR UR12, R6 ;  /* 0x00000000060c72ca */ /* 0x000fe200000e0000 */
[----:B------:R-:W-:Y:S02]  /*7d10*/  UIADD3 UR16, UP0, UR14, 0x3f0, URZ ;  /* 0x000003f00e107890 */ /* 0x000fe4000ff1e03f */
[----:B------:R-:W-:Y:S02]  /*7d20*/  UIADD3 UR10, UR18, 0x20, URZ ;  /* 0x00000020120a7890 */ /* 0x000fe4000fffe03f */
[----:B------:R-:W-:Y:S02]  /*7d30*/  UIADD3 UR9, UR4, 0x80, URZ ;  /* 0x0000008004097890 */ /* 0x000fe4000fffe03f */
[----:B------:R-:W-:Y:S02]  /*7d40*/  UIADD3 UR8, UR8, 0x200, URZ ;  /* 0x0000020008087890 */ /* 0x000fe4000fffe03f */
[----:B------:R-:W-:Y:S01]  /*7d50*/  UIADD3.X UR17, URZ, UR15, URZ, UP0, !UPT ;  /* 0x0000000f3f117290 */ /* 0x000fe200087fe43f */
[----:B------:R-:W-:Y:S01]  /*7d60*/  UMOV UR20, 0x0 ;  /* 0x0000000000147882 */ /* 0x000fe20000000000 */
[----:B------:R-:W-:Y:S01]  /*7d70*/  UMOV UR21, 0x10000000 ;  /* 0x1000000000157882 */ /* 0x000fe20000000000 */
[----:B------:R-:W-:-:S06]  /*7d80*/  UMOV UR11, UR19 ;  /* 0x00000013000b7c82 */ /* 0x000fcc0008000000 */
[----:B------:R2:W-:Y:S02]  /*7d90*/  UTMALDG.3D [UR8], [UR16], desc[UR20] ;  /* 0x00001408100075b4 */ /* 0x0005e40008011000 */
[----:B--2---:R-:W-:Y:S05]  /*7da0*/  @!P2 BRA `(.L_x_198) ;  /* 0x000000000004a947 */ /* 0x004fea0003800000 */
[----:B------:R-:W-:Y:S01]  /*7db0*/  BPT.TRAP 0x1 ;  /* 0x000000040000795c */ /* 0x000fe20000300000 */
.L_x_198:
[----:B-1----:R-:W1:Y:S02]  /*7dc0*/  LDC R4, c[0x0][0x800] ;  /* 0x00020000ff047b82 */ /* 0x002e640000000800 */
[----:B-1----:R2:W-:Y:S02]  /*7dd0*/  SYNCS.ARRIVE.TRANS64.RED.A0TR RZ, [UR4+0x80], R4 ;  /* 0x00008004ffff79a7 */ /* 0x0025e40008300404 */
.L_x_197:
[----:B------:R-:W-:Y:S05]  /*7de0*/  BSYNC B0 ;  /* 0x0000000000007941 */ /* 0x000fea0003800000 */
.L_x_196:
[----:B------:R-:W-:Y:S05]  /*7df0*/  @!P2 BRA `(.L_x_199) ;  /* 0x000000000004a947 */ /* 0x000fea0003800000 */
[----:B------:R-:W-:Y:S01]  /*7e00*/  BPT.TRAP 0x1 ;  /* 0x000000040000795c */ /* 0x000fe20000300000 */
.L_x_199:
[----:B------:R-:W-:Y:S01]  /*7e10*/  UIADD3 UR4, UR4, 0x80, URZ ;  /* 0x0000008004047890 */ /* 0x000fe2000fffe03f */
[----:B------:R-:W-:Y:S01]  /*7e20*/  IADD3 R16, P0, R16, UR36, RZ ;  /* 0x0000002410107c10 */ /* 0x000fe2000ff1e0ff */
[----:B------:R-:W-:Y:S01]  /*7e30*/  IMAD.MOV.U32 R13, RZ, RZ, -0x1 ;  /* 0xffffffffff0d7424 */ /* 0x000fe200078e00ff */
[----:B-12---:R-:W-:Y:S01]  /*7e40*/  PRMT R4, RZ, 0x7610, R4 ;  /* 0x00007610ff047816 */ /* 0x006fe20000000004 */
[----:B------:R-:W-:Y:S01]  /*7e50*/  UPRMT UR4, UR42, 0x654, UR4 ;  /* 0x000006542a047896 */ /* 0x000fe20008000004 */
[----:B------:R-:W-:Y:S01]  /*7e60*/  IADD3.X R17, R17, UR41, RZ, P0, !PT ;  /* 0x0000002911117c10 */ /* 0x000fe200087fe4ff */
[----:B------:R-:W-:Y:S01]  /*7e70*/  IMAD.MOV.U32 R7, RZ, RZ, -0x1 ;  /* 0xffffffffff077424 */ /* 0x000fe200078e00ff */
[----:B------:R-:W-:Y:S02]  /*7e80*/  ISETP.GE.U32.AND P0, PT, R16, UR26, PT ;  /* 0x0000001a10007c0c */ /* 0x000fe4000bf06070 */
[----:B------:R-:W-:Y:S02]  /*7e90*/  MOV R6, 0xffffffff ;  /* 0xffffffff00067802 */ /* 0x000fe40000000f00 */
[----:B------:R-:W-:-:S02]  /*7ea0*/  ISETP.GE.U32.AND.EX P0, PT, R17, UR27, PT, P0 ;  /* 0x0000001b11007c0c */ /* 0x000fc4000bf06100 */
[----:B------:R-:W-:Y:S01]  /*7eb0*/  SYNCS.ARRIVE.TRANS64.RED.A1T0 RZ, [UR4], RZ ;  /* 0x000000ffffff79a7 */ /* 0x000fe20008100404 */
[----:B------:R-:W-:-:S04]  /*7ec0*/  UIADD3 UR4, UR5, 0x1, URZ ;  /* 0x0000000105047890 */ /* 0x000fc8000fffe03f */
[----:B------:R-:W-:-:S04]  /*7ed0*/  UISETP.NE.AND UP0, UPT, UR4, 0x3, UPT ;  /* 0x000000030400788c */ /* 0x000fc8000bf05270 */
[----:B------:R-:W-:Y:S02]  /*7ee0*/  USEL UR5, URZ, 0x1, UP0 ;  /* 0x000000013f057887 */ /* 0x000fe40008000000 */
[----:B------:R-:W-:-:S04]  /*7ef0*/  USEL UR4, UR4, URZ, UP0 ;  /* 0x0000003f04047287 */ /* 0x000fc80008000000 */
[----:B------:R-:W-:Y:S01]  /*7f00*/  LOP3.LUT R8, R8, UR5, RZ, 0x3c, !PT ;  /* 0x0000000508087c12 */ /* 0x000fe2000f8e3cff */
[----:B------:R-:W-:Y:S07]  /*7f10*/  @P0 BRA `(.L_x_200) ;  /* 0x0000000400580947 */ /* 0x000fee0003800000 */
[----:B------:R-:W1:Y:S01]  /*7f20*/  S2R R13, SR_CTAID.X ;  /* 0x00000000000d7919 */ /* 0x000e620000002500 */
[----:B------:R-:W2:Y:S01]  /*7f30*/  LDC.64 R14, c[0x0][0x8d0] ;  /* 0x00023400ff0e7b82 */ /* 0x000ea20000000a00 */
[----:B------:R-:W-:Y:S01]  /*7f40*/  ULDC UR5, c[0x0][0x150] ;  /* 0x0000540000057ab9 */ /* 0x000fe20000000800 */
[----:B------:R-:W-:Y:S01]  /*7f50*/  MOV R22, R17 ;  /* 0x0000001100167202 */ /* 0x000fe20000000f00 */
[----:B------:R-:W3:Y:S05]  /*7f60*/  S2R R20, SR_CTAID.Y ;  /* 0x0000000000147919 */ /* 0x000eea0000002600 */
[----:B------:R-:W4:Y:S08]  /*7f70*/  LDC R6, c[0x0][0x144] ;  /* 0x00005100ff067b82 */ /* 0x000f300000000800 */
[----:B------:R-:W4:Y:S01]  /*7f80*/  LDC R21, c[0x0][0x8d8] ;  /* 0x00023600ff157b82 */ /* 0x000f220000000800 */
[----:B--2---:R-:W-:-:S04]  /*7f90*/  ISETP.NE.U32.AND P0, PT, R14, RZ, PT ;  /* 0x000000ff0e00720c */ /* 0x004fc80003f05070 */
[----:B------:R-:W-:Y:S02]  /*7fa0*/  ISETP.NE.AND.EX P0, PT, R15, RZ, PT, P0 ;  /* 0x000000ff0f00720c */ /* 0x000fe40003f05300 */
[----:B-1----:R-:W-:Y:S02]  /*7fb0*/  I2FP.F32.U32 R4, R13 ;  /* 0x0000000d00047245 */ /* 0x002fe40000201000 */
[----:B---3--:R-:W-:-:S03]  /*7fc0*/  I2FP.F32.U32 R18, R20 ;  /* 0x0000001400127245 */ /* 0x008fc60000201000 */
[----:B------:R-:W-:-:S06]  /*7fd0*/  FMUL R4, R4, UR5 ;  /* 0x0000000504047c20 */ /* 0x000fcc0008400000 */
[----:B------:R-:W1:Y:S02]  /*7fe0*/  F2I.U32.TRUNC.NTZ R4, R4 ;  /* 0x0000000400047305 */ /* 0x000e64000020f000 */
[----:B-1----:R-:W-:-:S04]  /*7ff0*/  IMAD.MOV R5, RZ, RZ, -R4 ;  /* 0x000000ffff057224 */ /* 0x002fc800078e0a04 */
[----:B----4-:R-:W-:Y:S02]  /*8000*/  IMAD R13, R6, R5, R13 ;  /* 0x00000005060d7224 */ /* 0x010fe400078e020d */
[----:B------:R-:W-:Y:S01]  /*8010*/  IMAD.MOV.U32 R6, RZ, RZ, R16 ;  /* 0x000000ffff067224 */ /* 0x000fe200078e0010 */
[----:B------:R-:W-:Y:S06]  /*8020*/  @!P0 BRA `(.L_x_201) ;  /* 0x0000000000308947 */ /* 0x000fec0003800000 */
[----:B------:R-:W1:Y:S02]  /*8030*/  LDC R5, c[0x0][0x8dc] ;  /* 0x00023700ff057b82 */ /* 0x000e640000000800 */
[----:B-1----:R-:W-:-:S05]  /*8040*/  IADD3 R5, P0, R16, R5, RZ ;  /* 0x0000000510057210 */ /* 0x002fca0007f1e0ff */
[----:B------:R-:W-:-:S04]  /*8050*/  IMAD.X R23, RZ, RZ, R17, P0 ;  /* 0x000000ffff177224 */ /* 0x000fc800000e0611 */
[----:B------:R-:W-:-:S04]  /*8060*/  IMAD.WIDE.U32 R6, R23, R14, RZ ;  /* 0x0000000e17067225 */ /* 0x000fc800078e00ff */
[----:B------:R-:W-:-:S04]  /*8070*/  IMAD.WIDE.U32 R6, P0, R5, R15, R6 ;  /* 0x0000000f05067225 */ /* 0x000fc80007800006 */
[----:B------:R-:W-:Y:S01]  /*8080*/  IMAD.WIDE.U32 R4, R5, R14, RZ ;  /* 0x0000000e05047225 */ /* 0x000fe200078e00ff */
[----:B------:R-:W-:-:S04]  /*8090*/  MOV R4, R7 ;  /* 0x0000000700047202 */ /* 0x000fc80000000f00 */
[----:B------:R-:W-:Y:S01]  /*80a0*/  IADD3 RZ, P1, R5, R6, RZ ;  /* 0x0000000605ff7210 */ /* 0x000fe20007f3e0ff */
[----:B------:R-:W-:-:S04]  /*80b0*/  IMAD.X R5, RZ, RZ, RZ, P0 ;  /* 0x000000ffff057224 */ /* 0x000fc800000e06ff */
[----:B------:R-:W-:-:S04]  /*80c0*/  IMAD.WIDE.U32.X R4, R23, R15, R4, P1 ;  /* 0x0000000f17047225 */ /* 0x000fc800008e0404 */
[----:B------:R-:W-:Y:S02]  /*80d0*/  IMAD.MOV.U32 R6, RZ, RZ, R4 ;  /* 0x000000ffff067224 */ /* 0x000fe400078e0004 */
[----:B------:R-:W-:-:S07]  /*80e0*/  IMAD.MOV.U32 R22, RZ, RZ, R5 ;  /* 0x000000ffff167224 */ /* 0x000fce00078e0005 */
.L_x_201:
[----:B------:R-:W-:Y:S01]  /*80f0*/  ULDC UR5, c[0x0][0x154] ;  /* 0x0000550000057ab9 */ /* 0x000fe20000000800 */
[----:B------:R-:W1:Y:S01]  /*8100*/  LDC R7, c[0x0][0x148] ;  /* 0x00005200ff077b82 */ /* 0x000e620000000800 */
[----:B------:R-:W-:Y:S01]  /*8110*/  FMUL R14, R18, UR5 ;  /* 0x00000005120e7c20 */ /* 0x000fe20008400000 */
[----:B------:R-:W-:Y:S02]  /*8120*/  ISETP.NE.AND P2, PT, R2, 0x1, PT ;  /* 0x000000010200780c */ /* 0x000fe40003f45270 */
[-CC-:B------:R-:W-:Y:S02]  /*8130*/  SHF.R.U64 R18, R6, R21.reuse, R22.reuse ;  /* 0x0000001506127219 */ /* 0x180fe40000001216 */
[----:B------:R-:W-:Y:S01]  /*8140*/  SHF.R.U32.HI R21, RZ, R21, R22 ;  /* 0x00000015ff157219 */ /* 0x000fe20000011616 */
[----:B------:R-:W2:Y:S01]  /*8150*/  F2I.U32.TRUNC.NTZ R14, R14 ;  /* 0x0000000e000e7305 */ /* 0x000ea2000020f000 */
[----:B------:R-:W3:Y:S01]  /*8160*/  LDC.64 R4, c[0x0][0x8c8] ;  /* 0x00023200ff047b82 */ /* 0x000ee20000000a00 */
[----:B------:R-:W-:-:S04]  /*8170*/  IADD3 R23, P0, RZ, -R18, RZ ;  /* 0x80000012ff177210 */ /* 0x000fc80007f1e0ff */
[----:B------:R-:W-:-:S03]  /*8180*/  IADD3.X R21, RZ, ~R21, RZ, P0, !PT ;  /* 0x80000015ff157210 */ /* 0x000fc600007fe4ff */
[----:B------:R-:W4:Y:S01]  /*8190*/  LDC R22, c[0x0][0x8c0] ;  /* 0x00023000ff167b82 */ /* 0x000f220000000800 */
[----:B--2---:R-:W-:-:S07]  /*81a0*/  IMAD.MOV R15, RZ, RZ, -R14 ;  /* 0x000000ffff0f7224 */ /* 0x004fce00078e0a0e */
[----:B------:R-:W2:Y:S01]  /*81b0*/  LDC R27, c[0x0][0x900] ;  /* 0x00024000ff1b7b82 */ /* 0x000ea20000000800 */
[----:B-1----:R-:W-:-:S07]  /*81c0*/  @P2 IMAD R13, R7, R15, R20 ;  /* 0x0000000f070d2224 */ /* 0x002fce00078e0214 */
[----:B------:R-:W1:Y:S01]  /*81d0*/  LDC.64 R14, c[0x0][0x8e8] ;  /* 0x00023a00ff0e7b82 */ /* 0x000e620000000a00 */
[----:B---3--:R-:W-:-:S04]  /*81e0*/  IMAD R6, R21, R4, RZ ;  /* 0x0000000415067224 */ /* 0x008fc800078e02ff */
[C---:B------:R-:W-:Y:S02]  /*81f0*/  IMAD R7, R23.reuse, R5, R6 ;  /* 0x0000000517077224 */ /* 0x040fe400078e0206 */
[----:B------:R-:W-:Y:S01]  /*8200*/  IMAD.WIDE.U32 R4, R23, R4, R16 ;  /* 0x0000000417047225 */ /* 0x000fe200078e0010 */
[----:B------:R-:W3:Y:S03]  /*8210*/  LDC R6, c[0x0][0x8b0] ;  /* 0x00022c00ff067b82 */ /* 0x000ee60000000800 */
[----:B------:R-:W-:-:S05]  /*8220*/  IMAD.IADD R5, R5, 0x1, R7 ;  /* 0x0000000105057824 */ /* 0x000fca00078e0207 */
[-CC-:B----4-:R-:W-:Y:S01]  /*8230*/  SHF.R.U64 R26, R4, R22.reuse, R5.reuse ;  /* 0x00000016041a7219 */ /* 0x190fe20000001205 */
[----:B------:R-:W4:Y:S01]  /*8240*/  LDC R25, c[0x0][0x8f0] ;  /* 0x00023c00ff197b82 */ /* 0x000f220000000800 */
[----:B------:R-:W-:Y:S02]  /*8250*/  SHF.R.U32.HI R5, RZ, R22, R5 ;  /* 0x00000016ff057219 */ /* 0x000fe40000011605 */
[----:B-1----:R-:W-:-:S05]  /*8260*/  ISETP.NE.U32.AND P0, PT, R14, RZ, PT ;  /* 0x000000ff0e00720c */ /* 0x002fca0003f05070 */
[----:B------:R-:W1:Y:S01]  /*8270*/  LDC R24, c[0x0][0x8e0] ;  /* 0x00023800ff187b82 */ /* 0x000e620000000800 */
[----:B------:R-:W-:Y:S02]  /*8280*/  ISETP.NE.AND.EX P0, PT, R15, RZ, PT, P0 ;  /* 0x000000ff0f00720c */ /* 0x000fe40003f05300 */
[----:B---3--:R-:W-:-:S05]  /*8290*/  SHF.R.U64 R23, R26, R6, R5 ;  /* 0x000000061a177219 */ /* 0x008fca0000001205 */
[----:B------:R-:W3:Y:S01]  /*82a0*/  LDC R22, c[0x0][0x8b8] ;  /* 0x00022e00ff167b82 */ /* 0x000ee20000000800 */
[----:B------:R-:W-:-:S04]  /*82b0*/  SHF.R.U32.HI R4, RZ, R6, R5 ;  /* 0x00000006ff047219 */ /* 0x000fc80000011605 */
[-CC-:B--2---:R-:W-:Y:S02]  /*82c0*/  SHF.R.U64 R21, R23, R27.reuse, R4.reuse ;  /* 0x0000001b17157219 */ /* 0x184fe40000001204 */
[----:B------:R-:W-:Y:S01]  /*82d0*/  SHF.R.U32.HI R27, RZ, R27, R4 ;  /* 0x0000001bff1b7219 */ /* 0x000fe20000011604 */
[----:B------:R-:W2:Y:S01]  /*82e0*/  LDC R20, c[0x0][0x8a8] ;  /* 0x00022a00ff147b82 */ /* 0x000ea20000000800 */
[----:B------:R-:W-:-:S03]  /*82f0*/  MOV R4, R21 ;  /* 0x0000001500047202 */ /* 0x000fc60000000f00 */
[----:B------:R-:W-:Y:S01]  /*8300*/  IMAD.MOV.U32 R5, RZ, RZ, R27 ;  /* 0x000000ffff057224 */ /* 0x000fe200078e001b */
[----:B----4-:R-:W-:Y:S06]  /*8310*/  @!P0 BRA `(.L_x_202) ;  /* 0x0000000000288947 */ /* 0x010fec0003800000 */
[----:B------:R-:W4:Y:S02]  /*8320*/  LDC R4, c[0x0][0x8f4] ;  /* 0x00023d00ff047b82 */ /* 0x000f240000000800 */
[----:B----4-:R-:W-:-:S05]  /*8330*/  IADD3 R5, P0, R21, R4, RZ ;  /* 0x0000000415057210 */ /* 0x010fca0007f1e0ff */
[----:B------:R-:W-:-:S04]  /*8340*/  IMAD.X R27, RZ, RZ, R27, P0 ;  /* 0x000000ffff1b7224 */ /* 0x000fc800000e061b */
[----:B------:R-:W-:-:S04]  /*8350*/  IMAD.WIDE.U32 R6, R27, R14, RZ ;  /* 0x0000000e1b067225 */ /* 0x000fc800078e00ff */
[----:B------:R-:W-:-:S04]  /*8360*/  IMAD.WIDE.U32 R6, P0, R5, R15, R6 ;  /* 0x0000000f05067225 */ /* 0x000fc80007800006 */
[----:B------:R-:W-:-:S04]  /*8370*/  IMAD.WIDE.U32 R4, R5, R14, RZ ;  /* 0x0000000e05047225 */ /* 0x000fc800078e00ff */
[----:B------:R-:W-:Y:S01]  /*8380*/  IMAD.MOV.U32 R4, RZ, RZ, R7 ;  /* 0x000000ffff047224 */ /* 0x000fe200078e0007 */
[----:B------:R-:W-:Y:S02]  /*8390*/  IADD3 RZ, P1, R5, R6, RZ ;  /* 0x0000000605ff7210 */ /* 0x000fe40007f3e0ff */
[----:B------:R-:W-:-:S03]  /*83a0*/  IADD3.X R5, RZ, RZ, RZ, P0, !PT ;  /* 0x000000ffff057210 */ /* 0x000fc600007fe4ff */
[----:B------:R-:W-:-:S08]  /*83b0*/  IMAD.WIDE.U32.X R4, R27, R15, R4, P1 ;  /* 0x0000000f1b047225 */ /* 0x000fd000008e0404 */
.L_x_202:
[----:B------:R-:W-:Y:S01]  /*83c0*/  SHF.R.U64 R25, R4, R25, R5 ;  /* 0x0000001904197219 */ /* 0x000fe20000001205 */
[----:B------:R-:W-:Y:S01]  /*83d0*/  IMAD.MOV.U32 R6, RZ, RZ, R18 ;  /* 0x000000ffff067224 */ /* 0x000fe200078e0012 */
[----:B------:R-:W-:Y:S02]  /*83e0*/  LOP3.LUT R4, R23, R12, RZ, 0xc0, !PT ;  /* 0x0000000c17047212 */ /* 0x000fe400078ec0ff */
[----:B------:R-:W-:Y:S01]  /*83f0*/  LOP3.LUT R26, R26, R11, RZ, 0xc0, !PT ;  /* 0x0000000b1a1a7212 */ /* 0x000fe200078ec0ff */
[----:B------:R-:W-:Y:S02]  /*8400*/  IMAD.MOV R5, RZ, RZ, -R25 ;  /* 0x000000ffff057224 */ /* 0x000fe400078e0a19 */
[----:B------:R-:W-:Y:S02]  /*8410*/  IMAD R4, R9, R25, R4 ;  /* 0x0000001909047224 */ /* 0x000fe400078e0204 */
[----:B-1----:R-:W-:Y:S02]  /*8420*/  IMAD R21, R5, R24, R21 ;  /* 0x0000001805157224 */ /* 0x002fe400078e0215 */
[----:B---3--:R-:W-:Y:S01]  /*8430*/  IMAD R13, R4, R22, R13 ;  /* 0x00000016040d7224 */ /* 0x008fe200078e020d */
[----:B------:R-:W-:Y:S01]  /*8440*/  MOV R4, 0x1 ;  /* 0x0000000100047802 */ /* 0x000fe20000000f00 */
[----:B--2---:R-:W-:-:S05]  /*8450*/  IMAD R20, R21, R20, R26 ;  /* 0x0000001415147224 */ /* 0x004fca00078e021a */
[----:B------:R-:W-:Y:S02]  /*8460*/  SEL R7, R20, R13, !P2 ;  /* 0x0000000d14077207 */ /* 0x000fe40005000000 */
[----:B------:R-:W-:-:S07]  /*8470*/  SEL R13, R13, R20, !P2 ;  /* 0x000000140d0d7207 */ /* 0x000fce0005000000 */
.L_x_200:
[----:B------:R-:W-:-:S13]  /*8480*/  LOP3.LUT P0, RZ, R4, 0xff, RZ, 0xc0, !PT ;  /* 0x000000ff04ff7812 */ /* 0x000fda000780c0ff */
[----:B------:R-:W-:Y:S05]  /*8490*/  @P0 BRA `(.L_x_203) ;  /* 0xfffffff000f00947 */ /* 0x000fea000383ffff */
.L_x_183:
[----:B------:R-:W-:-:S13]  /*84a0*/  ELECT P0, URZ, PT ;  /* 0x00000000003f782f */ /* 0x000fda0003800000 */
[----:B------:R-:W-:Y:S05]  /*84b0*/  @!P0 BRA `(.L_x_11) ;  /* 0x0000001400108947 */ /* 0x000fea0003800000 */
[----:B------:R-:W-:-:S04]  /*84c0*/  LOP3.LUT R19, R19, 0x2, RZ, 0xfc, !PT ;  /* 0x0000000213137812 */ /* 0x000fc800078efcff */
[----:B------:R-:W-:-:S13]  /*84d0*/  ISETP.NE.AND P1, PT, R19, 0x3, PT ;  /* 0x000000031300780c */ /* 0x000fda0003f25270 */
[----:B------:R-:W-:Y:S05]  /*84e0*/  @!P1 BRA `(.L_x_204) ;  /* 0x0000000000049947 */ /* 0x000fea0003800000 */
[----:B------:R-:W-:Y:S01]  /*84f0*/  BPT.TRAP 0x1 ;  /* 0x000000040000795c */ /* 0x000fe20000300000 */
.L_x_204:
[----:B------:R-:W-:Y:S01]  /*8500*/  IMAD.U32 R7, RZ, RZ, UR42 ;  /* 0x0000002aff077e24 */ /* 0x000fe2000f8e00ff */
[----:B------:R-:W-:Y:S02]  /*8510*/  MOV R0, 0x400 ;  /* 0x0000040000007802 */ /* 0x000fe40000000f00 */
[----:B------:R-:W-:Y:S02]  /*8520*/  MOV R2, UR4 ;  /* 0x0000000400027c02 */ /* 0x000fe40008000f00 */
[----:B------:R-:W-:Y:S02]  /*8530*/  LEA R7, R7, R0, 0x18 ;  /* 0x0000000007077211 */ /* 0x000fe400078ec0ff */
[----:B------:R-:W-:-:S03]  /*8540*/  SHF.L.U32 R0, R8, 0x1f, RZ ;  /* 0x0000001f08007819 */ /* 0x000fc600000006ff */
[----:B--2--5:R-:W-:-:S04]  /*8550*/  IMAD R3, R2, 0x8, R7 ;  /* 0x0000000802037824 */ /* 0x024fc800078e0207 */
[----:B------:R-:W2:Y:S02]  /*8560*/  SYNCS.PHASECHK.TRANS64.TRYWAIT P0, [R3+URZ+0x98], R0 ;  /* 0x00009800030075a7 */ /* 0x000ea4000800017f */
[----:B--2---:R-:W-:Y:S05]  /*8570*/  @!P0 BRA `(.L_x_205) ;  /* 0x0000001400848947 */ /* 0x004fea0003800000 */
.L_x_237:
[----:B------:R-:W-:Y:S05]  /*8580*/  @!P1 BRA `(.L_x_206) ;  /* 0x0000000000049947 */ /* 0x000fea0003800000 */
[----:B------:R-:W-:Y:S01]  /*8590*/  BPT.TRAP 0x1 ;  /* 0x000000040000795c */ /* 0x000fe20000300000 */
.L_x_206:
[----:B------:R-:W-:-:S04]  /*85a0*/  UIADD3 UR5, UR4, 0x1, URZ ;  /* 0x0000000104057890 */ /* 0x000fc8000fffe03f */
[----:B------:R-:W-:Y:S02]  /*85b0*/  UISETP.NE.AND UP0, UPT, UR5, 0x3, UPT ;  /* 0x000000030500788c */ /* 0x000fe4000bf05270 */
[----:B------:R-:W-:Y:S02]  /*85c0*/  IMAD.U32 R2, RZ, RZ, UR5 ;  /* 0x00000005ff027e24 */ /* 0x000fe4000f8e00ff */
[----:B------:R-:W-:Y:S02]  /*85d0*/  USEL UR5, URZ, 0x1, UP0 ;  /* 0x000000013f057887 */ /* 0x000fe40008000000 */
[----:B------:R-:W-:-:S04]  /*85e0*/  PLOP3.LUT P0, PT, PT, PT, UP0, 0x80, 0x0 ;  /* 0x000000000000781c */ /* 0x000fc80003f0f008 */
[----:B------:R-:W-:Y:S02]  /*85f0*/  SEL R2, R2, RZ, P0 ;  /* 0x000000ff02027207 */ /* 0x000fe40000000000 */
[----:B--2---:R-:W-:Y:S02]  /*8600*/  LOP3.LUT R3, R8, UR5, RZ, 0x3c, !PT ;  /* 0x0000000508037c12 */ /* 0x004fe4000f8e3cff */
[----:B-1----:R-:W-:Y:S02]  /*8610*/  LEA R5, R2, R7, 0x3 ;  /* 0x0000000702057211 */ /* 0x002fe400078e18ff */
[----:B------:R-:W-:-:S04]  /*8620*/  SHF.L.U32 R0, R3, 0x1f, RZ ;  /* 0x0000001f03007819 */ /* 0x000fc800000006ff */
[----:B------:R-:W1:Y:S02]  /*8630*/  SYNCS.PHASECHK.TRANS64.TRYWAIT P0, [R5+URZ+0x98], R0 ;  /* 0x00009800050075a7 */ /* 0x000e64000800017f */
[----:B-1----:R-:W-:Y:S05]  /*8640*/  @!P0 BRA `(.L_x_207) ;  /* 0x0000001400648947 */ /* 0x002fea0003800000 */
.L_x_238:
[----:B------:R-:W-:Y:S05]  /*8650*/  @!P1 BRA `(.L_x_208) ;  /* 0x0000000000049947 */ /* 0x000fea0003800000 */
[----:B------:R-:W-:Y:S01]  /*8660*/  BPT.TRAP 0x1 ;  /* 0x000000040000795c */ /* 0x000fe20000300000 */
.L_x_208:
[----:B-1----:R-:W-:-:S05]  /*8670*/  VIADD R0, R2, 0x1 ;  /* 0x0000000102007836 */ /* 0x002fca0000000000 */
[----:B------:R-:W-:-:S04]  /*8680*/  ISETP.NE.AND P0, PT, R0, 0x3, PT ;  /* 0x000000030000780c */ /* 0x000fc80003f05270 */
[----:B------:R-:W-:Y:S02]  /*8690*/  SEL R2, RZ, 0x1, P0 ;  /* 0x00000001ff027807 */ /* 0x000fe40000000000 */
[----:B------:R-:W-:Y:S02]  /*86a0*/  SEL R0, R0, RZ, P0 ;  /* 0x000000ff00007207 */ /* 0x000fe40000000000 */
[----:B------:R-:W-:-:S03]  /*86b0*/  LOP3.LUT R2, R3, R2, RZ, 0x3c, !PT ;  /* 0x0000000203027212 */ /* 0x000fc600078e3cff */
[----:B------:R-:W-:Y:S01]  /*86c0*/  IMAD R3, R0, 0x8, R7 ;  /* 0x0000000800037824 */ /* 0x000fe200078e0207 */
[----:B------:R-:W-:-:S07]  /*86d0*/  SHF.L.U32 R0, R2, 0x1f, RZ ;  /* 0x0000001f02007819 */ /* 0x000fce00000006ff */
.L_x_209:
[----:B-1----:R1:W2:Y:S02]  /*86e0*/  SYNCS.PHASECHK.TRANS64.TRYWAIT P0, [R3+URZ+0x98], R0 ;  /* 0x00009800030075a7 */ /* 0x0022a4000800017f */
[----:B--2---:R-:W-:Y:S05]  /*86f0*/  @!P0 NANOSLEEP.SYNCS 0x989680 ;  /* 0x009896800000895d */ /* 0x004fea0003900000 */
[----:B------:R-:W2:Y:S02]  /*8700*/  @!P0 SYNCS.PHASECHK.TRANS64 P0, [R3+URZ+0x98], R0 ;  /* 0x00009800030085a7 */ /* 0x000ea4000800007f */
[----:B--2---:R-:W-:Y:S05]  /*8710*/  @P0 BRA `(.L_x_11) ;  /* 0x0000001000780947 */ /* 0x004fea0003800000 */
[----:B------:R-:W-:Y:S05]  /*8720*/  BRA `(.L_x_209) ;  /* 0xfffffffc00ec7947 */ /* 0x000fea000383ffff */
.L_x_178:
[----:B------:R-:W-:Y:S01]  /*8730*/  LOP3.LUT P0, RZ, R10, 0xff, RZ, 0xc0, !PT ;  /* 0x000000ff0aff7812 */ /* 0x000fe2000780c0ff */
[----:B------:R-:W-:Y:S01]  /*8740*/  IMAD.MOV.U32 R0, RZ, RZ, RZ ;  /* 0x000000ffff007224 */ /* 0x000fe200078e00ff */
[----:B------:R-:W-:-:S11]  /*8750*/  MOV R3, 0x1 ;  /* 0x0000000100037802 */ /* 0x000fd60000000f00 */
[----:B------:R-:W-:Y:S05]  /*8760*/  @!P0 BRA `(.L_x_210) ;  /* 0x0000000c00208947 */ /* 0x000fea0003800000 */
[----:B------:R-:W1:Y:S01]  /*8770*/  LDC R0, c[0x0][0x28c] ;  /* 0x0000a300ff007b82 */ /* 0x000e620000000800 */
[C---:B------:R-:W-:Y:S01]  /*8780*/  LOP3.LUT P2, RZ, R18.reuse, 0x7f, RZ, 0xc0, !PT ;  /* 0x0000007f12ff7812 */ /* 0x040fe2000784c0ff */
[----:B------:R-:W-:Y:S01]  /*8790*/  ULDC UR5, c[0x0][0x900] ;  /* 0x0002400000057ab9 */ /* 0x000fe20000000800 */
[----:B------:R-:W-:Y:S01]  /*87a0*/  LOP3.LUT P0, RZ, R18, 0x1f, RZ, 0xc0, !PT ;  /* 0x0000001f12ff7812 */ /* 0x000fe2000780c0ff */
[----:B------:R-:W-:Y:S01]  /*87b0*/  UMOV UR6, 0xffffffff ;  /* 0xffffffff00067882 */ /* 0x000fe20000000000 */
[----:B------:R-:W-:Y:S01]  /*87c0*/  BSSY B0, `(.L_x_210) ;  /* 0x00000c2000007945 */ /* 0x000fe20003800000 */
[----:B------:R-:W-:Y:S01]  /*87d0*/  USHF.L.U32 UR6, UR6, UR5, URZ ;  /* 0x0000000506067299 */ /* 0x000fe2000800063f */
[----:B------:R-:W-:Y:S01]  /*87e0*/  MOV R10, 0x1 ;  /* 0x00000001000a7802 */ /* 0x000fe20000000f00 */
[----:B------:R-:W-:Y:S01]  /*87f0*/  ULDC UR4, c[0x0][0x8a8] ;  /* 0x00022a0000047ab9 */ /* 0x000fe20000000800 */
[----:B------:R-:W-:Y:S01]  /*8800*/  LOP3.LUT R18, R22, 0x2, RZ, 0xfc, !PT ;  /* 0x0000000216127812 */ /* 0x000fe200078efcff */
[----:B------:R-:W-:Y:S01]  /*8810*/  UMOV UR7, 0x1 ;  /* 0x0000000100077882 */ /* 0x000fe20000000000 */
[----:B------:R-:W-:Y:S01]  /*8820*/  PLOP3.LUT P0, PT, P0, P2, PT, 0x8a, 0x0 ;  /* 0x000000000000781c */ /* 0x000fe20000705172 */
[----:B------:R-:W-:-:S02]  /*8830*/  UIADD3 UR15, UR4, -0x1, URZ ;  /* 0xffffffff040f7890 */ /* 0x000fc4000fffe03f */
[----:B------:R-:W-:Y:S02]  /*8840*/  USHF.L.U32 UR17, UR7, UR5, URZ ;  /* 0x0000000507117299 */ /* 0x000fe4000800063f */
[----:B------:R-:W-:Y:S01]  /*8850*/  ULOP3.LUT UR16, URZ, UR6, URZ, 0x33, !UPT ;  /* 0x000000063f107292 */ /* 0x000fe2000f8e333f */
[----:B------:R-:W-:Y:S01]  /*8860*/  ULDC.64 UR20, c[0x0][0x198] ;  /* 0x0000660000147ab9 */ /* 0x000fe20000000a00 */
[----:B-1----:R-:W-:-:S05]  /*8870*/  VIADD R0, R0, 0x3f ;  /* 0x0000003f00007836 */ /* 0x002fca0000000000 */
[----:B------:R-:W-:-:S04]  /*8880*/  SHF.R.S32.HI R3, RZ, 0x1f, R0 ;  /* 0x0000001fff037819 */ /* 0x000fc80000011400 */
[----:B------:R-:W-:Y:S01]  /*8890*/  LEA.HI R3, R3, R0, RZ, 0x6 ;  /* 0x0000000003037211 */ /* 0x000fe200078f30ff */
[----:B------:R-:W-:-:S03]  /*88a0*/  IMAD.MOV.U32 R0, RZ, RZ, RZ ;  /* 0x000000ffff007224 */ /* 0x000fc600078e00ff */
[----:B------:R-:W-:Y:S01]  /*88b0*/  SHF.R.S32.HI R11, RZ, 0x6, R3 ;  /* 0x00000006ff0b7819 */ /* 0x000fe20000011403 */
[----:B------:R-:W-:-:S03]  /*88c0*/  IMAD.MOV.U32 R3, RZ, RZ, 0x1 ;  /* 0x00000001ff037424 */ /* 0x000fc600078e00ff */
[----:B------:R-:W-:-:S07]  /*88d0*/  IADD3 R12, R11, 0x1, RZ ;  /* 0x000000010b0c7810 */ /* 0x000fce0007ffe0ff */
.L_x_222:
[----:B------:R-:W-:-:S03]  /*88e0*/  UMOV UR4, 0xffffffff ;  /* 0xffffffff00047882 */ /* 0x000fc60000000000 */
[----:B------:R-:W-:Y:S05]  /*88f0*/  BRA.DIV UR4, `(.L_x_211) ;  /* 0x0000001204cc7947 */ /* 0x000fea000b800000 */
[----:B------:R-:W-:-:S13]  /*8900*/  ELECT P6, URZ, PT ;  /* 0x00000000003f782f */ /* 0x000fda00038c0000 */
.L_x_241:
[----:B------:R-:W1:Y:S01]  /*8910*/  LDC R4, c[0x0][0x28c] ;  /* 0x0000a300ff047b82 */ /* 0x000e620000000800 */
[----:B------:R-:W-:Y:S01]  /*8920*/  BSSY B1, `(.L_x_212) ;  /* 0x0000037000017945 */ /* 0x000fe20003800000 */
[----:B-1----:R-:W-:-:S13]  /*8930*/  ISETP.LT.OR P6, PT, R4, 0x1, !P6 ;  /* 0x000000010400780c */ /* 0x002fda00077c1670 */
[----:B------:R-:W-:Y:S05]  /*8940*/  @P6 BRA `(.L_x_213) ;  /* 0x0000000000d06947 */ /* 0x000fea0003800000 */
[----:B------:R-:W-:Y:S01]  /*8950*/  IMAD.SHL.U32 R14, R7, 0x40, RZ ;  /* 0x00000040070e7824 */ /* 0x000fe200078e00ff */
[----:B------:R-:W-:Y:S01]  /*8960*/  MOV R19, RZ ;  /* 0x000000ff00137202 */ /* 0x000fe20000000f00 */
[----:B------:R-:W-:Y:S01]  /*8970*/  IMAD.SHL.U32 R13, R13, 0x80, RZ ;  /* 0x000000800d0d7824 */ /* 0x000fe200078e00ff */
[----:B------:R-:W-:Y:S01]  /*8980*/  MOV R7, R0 ;  /* 0x0000000000077202 */ /* 0x000fe20000000f00 */
[----:B------:R-:W-:Y:S02]  /*8990*/  IMAD.MOV.U32 R4, RZ, RZ, R12 ;  /* 0x000000ffff047224 */ /* 0x000fe400078e000c */
[----:B------:R-:W-:-:S07]  /*89a0*/  IMAD.MOV.U32 R5, RZ, RZ, R3 ;  /* 0x000000ffff057224 */ /* 0x000fce00078e0003 */
.L_x_217:
[----:B------:R-:W1:Y:S01]  /*89b0*/  S2R R9, SR_CgaCtaId ;  /* 0x0000000000097919 */ /* 0x000e620000008800 */
[----:B------:R-:W-:-:S04]  /*89c0*/  MOV R8, 0x400 ;  /* 0x0000040000087802 */ /* 0x000fc80000000f00 */
[----:B-1----:R-:W-:Y:S02]  /*89d0*/  LEA R20, R9, R8, 0x18 ;  /* 0x0000000809147211 */ /* 0x002fe400078ec0ff */
[----:B------:R-:W-:Y:S01]  /*89e0*/  SHF.L.U32 R8, R5, 0x1f, RZ ;  /* 0x0000001f05087819 */ /* 0x000fe200000006ff */
[----:B------:R-:W1:Y:S02]  /*89f0*/  @!P2 LDC R9, c[0x0][0x500] ;  /* 0x00014000ff09ab82 */ /* 0x000e640000000800 */
[----:B------:R-:W-:-:S04]  /*8a00*/  IMAD R15, R7, 0x8, R20 ;  /* 0x00000008070f7824 */ /* 0x000fc800078e0214 */
[----:B------:R-:W2:Y:S02]  /*8a10*/  SYNCS.PHASECHK.TRANS64.TRYWAIT P1, [R15+URZ+0x40], R8 ;  /* 0x000040080f0075a7 */ /* 0x000ea4000802017f */
[----:B--2---:R-:W-:Y:S05]  /*8a20*/  @!P1 BRA `(.L_x_214) ;  /* 0x0000001000a09947 */ /* 0x004fea0003800000 */
.L_x_242:
[----:B--2---:R-:W-:Y:S01]  /*8a30*/  PRMT R8, R18, 0x9910, RZ ;  /* 0x0000991012087816 */ /* 0x004fe200000000ff */
[----:B-1----:R1:W-:Y:S03]  /*8a40*/  @!P2 SYNCS.ARRIVE.TRANS64 RZ, [R15+URZ], R9 ;  /* 0x000000090fffa9a7 */ /* 0x0023e6000800003f */
[----:B------:R-:W-:-:S13]  /*8a50*/  ISETP.NE.AND P1, PT, R8, 0x2, PT ;  /* 0x000000020800780c */ /* 0x000fda0003f25270 */
[----:B-1----:R-:W-:Y:S05]  /*8a60*/  @P1 BRA `(.L_x_215) ;  /* 0x0000000000041947 */ /* 0x002fea0003800000 */
[----:B------:R-:W-:Y:S01]  /*8a70*/  BPT.TRAP 0x1 ;  /* 0x000000040000795c */ /* 0x000fe20000300000 */
.L_x_215:
[----:B------:R-:W-:Y:S05]  /*8a80*/  @P0 BRA `(.L_x_216) ;  /* 0x0000000000040947 */ /* 0x000fea0003800000 */
[----:B------:R-:W-:Y:S01]  /*8a90*/  BPT.TRAP 0x1 ;  /* 0x000000040000795c */ /* 0x000fe20000300000 */
.L_x_216:
[C---:B------:R-:W-:Y:S01]  /*8aa0*/  IMAD R8, R7.reuse, 0x4000, R20 ;  /* 0x0000400007087824 */ /* 0x040fe200078e0214 */
[----:B------:R-:W-:Y:S01]  /*8ab0*/  LEA R20, R7, R20, 0xd ;  /* 0x0000001407147211 */ /* 0x000fe200078e68ff */
[----:B------:R-:W-:Y:S01]  /*8ac0*/  VIADD R4, R4, 0xffffffff ;  /* 0xffffffff04047836 */ /* 0x000fe20000000000 */
[----:B------:R-:W-:Y:S01]  /*8ad0*/  R2UR UR9, R15 ;  /* 0x000000000f0972ca */ /* 0x000fe200000e0000 */
[----:B------:R-:W-:Y:S01]  /*8ae0*/  UIADD3 UR4, UP0, UR20, 0xf0, URZ ;  /* 0x000000f014047890 */ /* 0x000fe2000ff1e03f */
[----:B------:R-:W-:Y:S01]  /*8af0*/  R2UR UR5, R8 ;  /* 0x00000000080572ca */ /* 0x000fe200000e0000 */
[----:B------:R-:W-:Y:S01]  /*8b00*/  UIADD3 UR22, UP1, UR20, 0x1f0, URZ ;  /* 0x000001f014167890 */ /* 0x000fe2000ff3e03f */
[----:B------:R-:W-:Y:S01]  /*8b10*/  R2UR UR8, R20 ;  /* 0x00000000140872ca */ /* 0x000fe200000e0000 */
[----:B------:R-:W-:Y:S01]  /*8b20*/  VIADD R7, R7, 0x1 ;  /* 0x0000000107077836 */ /* 0x000fe20000000000 */
[----:B------:R-:W-:Y:S01]  /*8b30*/  R2UR UR11, R13 ;  /* 0x000000000d0b72ca */ /* 0x000fe200000e0000 */
[----:B------:R-:W-:Y:S01]  /*8b40*/  UIADD3.X UR23, URZ, UR21, URZ, UP1, !UPT ;  /* 0x000000153f177290 */ /* 0x000fe20008ffe43f */
[----:B------:R-:W-:Y:S01]  /*8b50*/  R2UR UR10, R19 ;  /* 0x00000000130a72ca */ /* 0x000fe200000e0000 */
[----:B------:R-:W-:Y:S01]  /*8b60*/  UMOV UR6, 0x0 ;  /* 0x0000000000067882 */ /* 0x000fe20000000000 */
[----:B------:R-:W-:Y:S01]  /*8b70*/  R2UR UR12, R6 ;  /* 0x00000000060c72ca */ /* 0x000fe200000e0000 */
[----:B------:R-:W-:Y:S01]  /*8b80*/  UMOV UR7, 0x10000000 ;  /* 0x1000000000077882 */ /* 0x000fe20000000000 */
[----:B------:R-:W-:-:S02]  /*8b90*/  R2UR UR18, R14 ;  /* 0x000000000e1272ca */ /* 0x000fc400000e0000 */
[----:B------:R-:W-:Y:S01]  /*8ba0*/  ISETP.GT.AND P3, PT, R4, 0x1, PT ;  /* 0x000000010400780c */ /* 0x000fe20003f64270 */
[----:B------:R-:W-:Y:S01]  /*8bb0*/  UIADD3 UR13, UR5, 0x6400, URZ ;  /* 0x00006400050d7890 */ /* 0x000fe2000fffe03f */
[----:B------:R-:W-:Y:S01]  /*8bc0*/  ISETP.NE.AND P1, PT, R7, 0x8, PT ;  /* 0x000000080700780c */ /* 0x000fe20003f25270 */
[----:B------:R-:W-:Y:S01]  /*8bd0*/  UIADD3.X UR5, URZ, UR21, URZ, UP0, !UPT ;  /* 0x000000153f057290 */ /* 0x000fe200087fe43f */
[----:B------:R-:W-:Y:S01]  /*8be0*/  IADD3 R19, R19, 0x40, RZ ;  /* 0x0000004013137810 */ /* 0x000fe20007ffe0ff */
[----:B------:R-:W-:Y:S01]  /*8bf0*/  UIADD3 UR14, UR8, 0x26400, URZ ;  /* 0x00026400080e7890 */ /* 0x000fe2000fffe03f */
[----:B------:R-:W-:Y:S02]  /*8c00*/  SEL R8, RZ, 0x1, P1 ;  /* 0x00000001ff087807 */ /* 0x000fe40000800000 */
[----:B------:R-:W-:Y:S01]  /*8c10*/  UMOV UR8, UR13 ;  /* 0x0000000d00087c82 */ /* 0x000fe20008000000 */
[----:B------:R-:W-:Y:S02]  /*8c20*/  SEL R7, R7, RZ, P1 ;  /* 0x000000ff07077207 */ /* 0x000fe40000800000 */
[----:B------:R-:W-:Y:S01]  /*8c30*/  LOP3.LUT R5, R5, R8, RZ, 0x3c, !PT ;  /* 0x0000000805057212 */ /* 0x000fe200078e3cff */
[----:B------:R1:W-:Y:S02]  /*8c40*/  UTMALDG.3D [UR8], [UR4], desc[UR6] ;  /* 0x00000608040075b4 */ /* 0x0003e40008011000 */
[----:B-1----:R-:W-:Y:S01]  /*8c50*/  UMOV UR8, UR14 ;  /* 0x0000000e00087c82 */ /* 0x002fe20008000000 */
[----:B------:R-:W-:-:S02]  /*8c60*/  UMOV UR11, UR18 ;  /* 0x00000012000b7c82 */ /* 0x000fc40008000000 */
[----:B------:R1:W-:Y:S02]  /*8c70*/  UTMALDG.3D [UR8], [UR22], desc[UR6] ;  /* 0x00000608160075b4 */ /* 0x0003e40008011000 */
[----:B-1----:R-:W-:Y:S05]  /*8c80*/  @P3 BRA `(.L_x_217) ;  /* 0xfffffffc00483947 */ /* 0x002fea000383ffff */
.L_x_213:
[----:B------:R-:W-:Y:S05]  /*8c90*/  BSYNC B1 ;  /* 0x0000000000017941 */ /* 0x000fea0003800000 */
.L_x_212:
[----:B------:R-:W-:Y:S01]  /*8ca0*/  LOP3.LUT P3, RZ, R10, 0xff, RZ, 0xc0, !PT ;  /* 0x000000ff0aff7812 */ /* 0x000fe2000786c0ff */
[----:B------:R-:W-:Y:S01]  /*8cb0*/  IMAD.IADD R0, R11, 0x1, R0 ;  /* 0x000000010b007824 */ /* 0x000fe200078e0200 */
[----:B------:R-:W-:Y:S01]  /*8cc0*/  IADD3 R16, P4, R16, UR36, RZ ;  /* 0x0000002410107c10 */ /* 0x000fe2000ff9e0ff */
[----:B------:R-:W-:Y:S01]  /*8cd0*/  ULDC.64 UR4, c[0x0][0x8f8] ;  /* 0x00023e0000047ab9 */ /* 0x000fe20000000a00 */
[----:B------:R-:W-:Y:S01]  /*8ce0*/  BSSY B1, `(.L_x_218) ;  /* 0x000006d000017945 */ /* 0x000fe20003800000 */
[----:B------:R-:W-:Y:S01]  /*8cf0*/  IMAD.MOV.U32 R13, RZ, RZ, -0x1 ;  /* 0xffffffffff0d7424 */ /* 0x000fe200078e00ff */
[----:B------:R-:W-:Y:S02]  /*8d00*/  SHF.R.U32.HI R4, RZ, 0x3, R0 ;  /* 0x00000003ff047819 */ /* 0x000fe40000011600 */
[----:B------:R-:W-:Y:S02]  /*8d10*/  ISETP.GT.U32.AND P1, PT, R0, 0x7, PT ;  /* 0x000000070000780c */ /* 0x000fe40003f24070 */
[----:B------:R-:W-:-:S02]  /*8d20*/  LOP3.LUT R4, R4, 0x1, RZ, 0xc0, !PT ;  /* 0x0000000104047812 */ /* 0x000fc400078ec0ff */
[----:B------:R-:W-:Y:S01]  /*8d30*/  ISETP.LT.U32.AND P1, PT, R11, 0x8, P1 ;  /* 0x000000080b00780c */ /* 0x000fe20000f21070 */
[----:B------:R-:W1:Y:S01]  /*8d40*/  @P3 S2R R6, SR_CgaCtaId ;  /* 0x0000000000063919 */ /* 0x000e620000008800 */
[----:B------:R-:W-:Y:S02]  /*8d50*/  @P3 MOV R5, 0x400 ;  /* 0x0000040000053802 */ /* 0x000fe40000000f00 */
[----:B------:R-:W-:Y:S02]  /*8d60*/  IADD3.X R17, R17, UR41, RZ, P4, !PT ;  /* 0x0000002911117c10 */ /* 0x000fe4000a7fe4ff */
[----:B------:R-:W-:Y:S02]  /*8d70*/  ISETP.GE.U32.AND P4, PT, R16, UR4, PT ;  /* 0x0000000410007c0c */ /* 0x000fe4000bf86070 */
[----:B------:R-:W-:Y:S02]  /*8d80*/  MOV R7, 0xffffffff ;  /* 0xffffffff00077802 */ /* 0x000fe40000000f00 */
[----:B------:R-:W-:-:S02]  /*8d90*/  LOP3.LUT R0, R0, 0x7, RZ, 0xc0, !PT ;  /* 0x0000000700007812 */ /* 0x000fc400078ec0ff */
[----:B------:R-:W-:Y:S02]  /*8da0*/  PRMT R10, RZ, 0x7610, R10 ;  /* 0x00007610ff0a7816 */ /* 0x000fe4000000000a */
[----:B-1----:R-:W-:Y:S01]  /*8db0*/  @P3 LEA R5, R6, R5, 0x18 ;  /* 0x0000000506053211 */ /* 0x002fe200078ec0ff */
[----:B------:R-:W-:-:S03]  /*8dc0*/  IMAD.MOV.U32 R6, RZ, RZ, -0x1 ;  /* 0xffffffffff067424 */ /* 0x000fc600078e00ff */
[----:B------:R1:W-:Y:S01]  /*8dd0*/  @P3 SYNCS.ARRIVE.TRANS64.A1T0 RZ, [R5+URZ+0xb8], RZ ;  /* 0x0000b8ff05ff39a7 */ /* 0x0003e2000810003f */
[----:B------:R-:W-:Y:S02]  /*8de0*/  ISETP.NE.U32.AND P3, PT, R4, 0x1, PT ;  /* 0x000000010400780c */ /* 0x000fe40003f65070 */
[----:B------:R-:W-:Y:S02]  /*8df0*/  SEL R4, RZ, 0x1, !P1 ;  /* 0x00000001ff047807 */ /* 0x000fe40004800000 */
[----:B------:R-:W-:Y:S02]  /*8e00*/  ISETP.GE.U32.AND.EX P1, PT, R17, UR5, PT, P4 ;  /* 0x0000000511007c0c */ /* 0x000fe4000bf26140 */
[----:B------:R-:W-:-:S04]  /*8e10*/  ISETP.GT.U32.AND P3, PT, R11, 0x7, !P3 ;  /* 0x000000070b00780c */ /* 0x000fc80005f64070 */
[----:B-1----:R-:W-:-:S04]  /*8e20*/  SEL R5, RZ, 0x1, !P3 ;  /* 0x00000001ff057807 */ /* 0x002fc80005800000 */
[--C-:B------:R-:W-:Y:S02]  /*8e30*/  LOP3.LUT R3, R5, R3, R4.reuse, 0x96, !PT ;  /* 0x0000000305037212 */ /* 0x100fe400078e9604 */
[----:B------:R-:W-:Y:S01]  /*8e40*/  PRMT R4, RZ, 0x7610, R4 ;  /* 0x00007610ff047816 */ /* 0x000fe20000000004 */
[----:B------:R-:W-:Y:S06]  /*8e50*/  @P1 BRA `(.L_x_219) ;  /* 0x0000000400541947 */ /* 0x000fec0003800000 */
[----:B------:R-:W-:Y:S01]  /*8e60*/  ULDC.64 UR4, c[0x0][0x8d0] ;  /* 0x0002340000047ab9 */ /* 0x000fe20000000a00 */
[----:B------:R-:W1:Y:S01]  /*8e70*/  S2R R14, SR_CTAID.X ;  /* 0x00000000000e7919 */ /* 0x000e620000002500 */
[----:B------:R-:W-:Y:S01]  /*8e80*/  ISETP.NE.U32.AND P1, PT, RZ, UR4, PT ;  /* 0x00000004ff007c0c */ /* 0x000fe2000bf25070 */
[----:B------:R-:W-:Y:S01]  /*8e90*/  ULDC UR7, c[0x0][0x8d8] ;  /* 0x0002360000077ab9 */ /* 0x000fe20000000800 */
[----:B------:R-:W-:Y:S01]  /*8ea0*/  IMAD.MOV.U32 R4, RZ, RZ, R16 ;  /* 0x000000ffff047224 */ /* 0x000fe200078e0010 */
[----:B------:R-:W2:Y:S01]  /*8eb0*/  S2R R13, SR_CTAID.Y ;  /* 0x00000000000d7919 */ /* 0x000ea20000002600 */
[----:B------:R-:W-:Y:S02]  /*8ec0*/  ISETP.NE.AND.EX P1, PT, RZ, UR5, PT, P1 ;  /* 0x00000005ff007c0c */ /* 0x000fe4000bf25310 */
[----:B------:R-:W-:-:S11]  /*8ed0*/  MOV R5, R17 ;  /* 0x0000001100057202 */ /* 0x000fd60000000f00 */
[----:B------:R-:W-:Y:S05]  /*8ee0*/  @!P1 BRA `(.L_x_220) ;  /* 0x0000000000289947 */ /* 0x000fea0003800000 */
[----:B------:R-:W-:Y:S02]  /*8ef0*/  ULDC UR6, c[0x0][0x8dc] ;  /* 0x0002370000067ab9 */ /* 0x000fe40000000800 */
[----:B------:R-:W-:-:S05]  /*8f00*/  IADD3 R9, P1, R16, UR6, RZ ;  /* 0x0000000610097c10 */ /* 0x000fca000ff3e0ff */
[----:B------:R-:W-:-:S04]  /*8f10*/  IMAD.X R15, RZ, RZ, R17, P1 ;  /* 0x000000ffff0f7224 */ /* 0x000fc800008e0611 */
[----:B------:R-:W-:-:S04]  /*8f20*/  IMAD.WIDE.U32 R6, R15, UR4, RZ ;  /* 0x000000040f067c25 */ /* 0x000fc8000f8e00ff */
[----:B------:R-:W-:-:S04]  /*8f30*/  IMAD.WIDE.U32 R6, P1, R9, UR5, R6 ;  /* 0x0000000509067c25 */ /* 0x000fc8000f820006 */
[----:B------:R-:W-:Y:S01]  /*8f40*/  IMAD.WIDE.U32 R8, R9, UR4, RZ ;  /* 0x0000000409087c25 */ /* 0x000fe2000f8e00ff */
[----:B------:R-:W-:-:S03]  /*8f50*/  MOV R4, R7 ;  /* 0x0000000700047202 */ /* 0x000fc60000000f00 */
[----:B------:R-:W-:Y:S01]  /*8f60*/  IMAD.X R5, RZ, RZ, RZ, P1 ;  /* 0x000000ffff057224 */ /* 0x000fe200008e06ff */
[----:B------:R-:W-:-:S05]  /*8f70*/  IADD3 RZ, P1, R9, R6, RZ ;  /* 0x0000000609ff7210 */ /* 0x000fca0007f3e0ff */
[----:B------:R-:W-:-:S08]  /*8f80*/  IMAD.WIDE.U32.X R4, R15, UR5, R4, P1 ;  /* 0x000000050f047c25 */ /* 0x000fd000088e0404 */
.L_x_220:
[--C-:B------:R-:W-:Y:S01]  /*8f90*/  SHF.R.U64 R8, R4, UR7, R5.reuse ;  /* 0x0000000704087c19 */ /* 0x100fe20008001205 */
[----:B------:R-:W-:Y:S01]  /*8fa0*/  ULDC.64 UR4, c[0x0][0x8c8] ;  /* 0x0002320000047ab9 */ /* 0x000fe20000000a00 */
[----:B------:R-:W-:Y:S01]  /*8fb0*/  SHF.R.U32.HI R4, RZ, UR7, R5 ;  /* 0x00000007ff047c19 */ /* 0x000fe20008011605 */
[----:B------:R-:W3:Y:S01]  /*8fc0*/  LDC R25, c[0x0][0x144] ;  /* 0x00005100ff197b82 */ /* 0x000ee20000000800 */
[----:B------:R-:W-:Y:S01]  /*8fd0*/  IADD3 R7, P1, RZ, -R8, RZ ;  /* 0x80000008ff077210 */ /* 0x000fe20007f3e0ff */
[----:B------:R-:W-:Y:S01]  /*8fe0*/  ULDC.64 UR8, c[0x0][0x8e8] ;  /* 0x00023a0000087ab9 */ /* 0x000fe20000000a00 */
[----:B-1----:R-:W-:Y:S01]  /*8ff0*/  I2FP.F32.U32 R9, R14 ;  /* 0x0000000e00097245 */ /* 0x002fe20000201000 */
[----:B------:R-:W-:Y:S02]  /*9000*/  ULDC UR6, c[0x0][0x8b0] ;  /* 0x00022c0000067ab9 */ /* 0x000fe40000000800 */
[----:B------:R-:W-:Y:S01]  /*9010*/  IMAD.X R4, RZ, RZ, ~R4, P1 ;  /* 0x000000ffff047224 */ /* 0x000fe200008e0e04 */
[----:B------:R-:W-:Y:S01]  /*9020*/  ISETP.NE.U32.AND P1, PT, RZ, UR8, PT ;  /* 0x00000008ff007c0c */ /* 0x000fe2000bf25070 */
[----:B------:R-:W1:Y:S02]  /*9030*/  LDC R20, c[0x0][0x148] ;  /* 0x00005200ff147b82 */ /* 0x000e640000000800 */
[----:B------:R-:W-:Y:S01]  /*9040*/  IMAD R6, R4, UR4, RZ ;  /* 0x0000000404067c24 */ /* 0x000fe2000f8e02ff */
[----:B------:R-:W-:Y:S01]  /*9050*/  ISETP.NE.AND.EX P1, PT, RZ, UR9, PT, P1 ;  /* 0x00000009ff007c0c */ /* 0x000fe2000bf25310 */
[----:B------:R-:W-:Y:S01]  /*9060*/  IMAD.WIDE.U32 R4, R7, UR4, R16 ;  /* 0x0000000407047c25 */ /* 0x000fe2000f8e0010 */
[----:B------:R-:W-:-:S03]  /*9070*/  ULDC UR4, c[0x0][0x150] ;  /* 0x0000540000047ab9 */ /* 0x000fc60000000800 */
[----:B------:R-:W-:Y:S02]  /*9080*/  IMAD R7, R7, UR5, R6 ;  /* 0x0000000507077c24 */ /* 0x000fe4000f8e0206 */
[----:B------:R-:W-:Y:S01]  /*9090*/  FMUL R6, R9, UR4 ;  /* 0x0000000409067c20 */ /* 0x000fe20008400000 */
[----:B------:R-:W-:Y:S01]  /*90a0*/  ULDC UR4, c[0x0][0x8c0] ;  /* 0x0002300000047ab9 */ /* 0x000fe20000000800 */
[----:B------:R-:W-:Y:S01]  /*90b0*/  ULDC UR5, c[0x0][0x154] ;  /* 0x0000550000057ab9 */ /* 0x000fe20000000800 */
[----:B------:R-:W-:-:S03]  /*90c0*/  IMAD.IADD R5, R5, 0x1, R7 ;  /* 0x0000000105057824 */ /* 0x000fc600078e0207 */
[----:B------:R-:W4:Y:S02]  /*90d0*/  F2I.U32.TRUNC.NTZ R6, R6 ;  /* 0x0000000600067305 */ /* 0x000f24000020f000 */
[----:B------:R-:W-:Y:S02]  /*90e0*/  SHF.R.U64 R9, R4, UR4, R5 ;  /* 0x0000000404097c19 */ /* 0x000fe40008001205 */
[----:B--2---:R-:W-:-:S05]  /*90f0*/  I2FP.F32.U32 R4, R13 ;  /* 0x0000000d00047245 */ /* 0x004fca0000201000 */
[----:B------:R-:W-:Y:S01]  /*9100*/  FMUL R21, R4, UR5 ;  /* 0x0000000504157c20 */ /* 0x000fe20008400000 */
[----:B------:R-:W-:Y:S01]  /*9110*/  SHF.R.U32.HI R4, RZ, UR4, R5 ;  /* 0x00000004ff047c19 */ /* 0x000fe20008011605 */
[----:B------:R-:W-:-:S03]  /*9120*/  ULDC UR4, c[0x0][0x900] ;  /* 0x0002400000047ab9 */ /* 0x000fc60000000800 */
[--C-:B------:R-:W-:Y:S01]  /*9130*/  SHF.R.U64 R19, R9, UR6, R4.reuse ;  /* 0x0000000609137c19 */ /* 0x100fe20008001204 */
[----:B------:R-:W2:Y:S01]  /*9140*/  F2I.U32.TRUNC.NTZ R21, R21 ;  /* 0x0000001500157305 */ /* 0x000ea2000020f000 */
[----:B------:R-:W-:Y:S02]  /*9150*/  SHF.R.U32.HI R4, RZ, UR6, R4 ;  /* 0x00000006ff047c19 */ /* 0x000fe40008011604 */
[----:B----4-:R-:W-:Y:S02]  /*9160*/  IADD3 R6, -R6, RZ, RZ ;  /* 0x000000ff06067210 */ /* 0x010fe40007ffe1ff */
[--C-:B------:R-:W-:Y:S02]  /*9170*/  SHF.R.U64 R15, R19, UR4, R4.reuse ;  /* 0x00000004130f7c19 */ /* 0x100fe40008001204 */
[----:B------:R-:W-:Y:S01]  /*9180*/  SHF.R.U32.HI R23, RZ, UR4, R4 ;  /* 0x00000004ff177c19 */ /* 0x000fe20008011604 */
[----:B---3--:R-:W-:Y:S02]  /*9190*/  IMAD R14, R25, R6, R14 ;  /* 0x00000006190e7224 */ /* 0x008fe400078e020e */
[----:B------:R-:W-:-:S02]  /*91a0*/  IMAD.MOV.U32 R4, RZ, RZ, R15 ;  /* 0x000000ffff047224 */ /* 0x000fc400078e000f */
[----:B------:R-:W-:Y:S01]  /*91b0*/  IMAD.MOV.U32 R5, RZ, RZ, R23 ;  /* 0x000000ffff057224 */ /* 0x000fe200078e0017 */
[----:B------:R-:W-:Y:S06]  /*91c0*/  @!P1 BRA `(.L_x_221) ;  /* 0x0000000000289947 */ /* 0x000fec0003800000 */
[----:B------:R-:W-:Y:S02]  /*91d0*/  ULDC UR4, c[0x0][0x8f4] ;  /* 0x00023d0000047ab9 */ /* 0x000fe40000000800 */
[----:B------:R-:W-:-:S04]  /*91e0*/  IADD3 R5, P1, R15, UR4, RZ ;  /* 0x000000040f057c10 */ /* 0x000fc8000ff3e0ff */
[----:B------:R-:W-:-:S05]  /*91f0*/  IADD3.X R23, RZ, R23, RZ, P1, !PT ;  /* 0x00000017ff177210 */ /* 0x000fca0000ffe4ff */
[----:B------:R-:W-:-:S04]  /*9200*/  IMAD.WIDE.U32 R6, R23, UR8, RZ ;  /* 0x0000000817067c25 */ /* 0x000fc8000f8e00ff */
[----:B------:R-:W-:-:S04]  /*9210*/  IMAD.WIDE.U32 R6, P1, R5, UR9, R6 ;  /* 0x0000000905067c25 */ /* 0x000fc8000f820006 */
[----:B------:R-:W-:-:S04]  /*9220*/  IMAD.WIDE.U32 R4, R5, UR8, RZ ;  /* 0x0000000805047c25 */ /* 0x000fc8000f8e00ff */
[----:B------:R-:W-:Y:S01]  /*9230*/  IMAD.MOV.U32 R4, RZ, RZ, R7 ;  /* 0x000000ffff047224 */ /* 0x000fe200078e0007 */
[----:B------:R-:W-:Y:S01]  /*9240*/  IADD3 RZ, P3, R5, R6, RZ ;  /* 0x0000000605ff7210 */ /* 0x000fe20007f7e0ff */
[----:B------:R-:W-:-:S04]  /*9250*/  IMAD.X R5, RZ, RZ, RZ, P1 ;  /* 0x000000ffff057224 */ /* 0x000fc800008e06ff */
[----:B------:R-:W-:-:S08]  /*9260*/  IMAD.WIDE.U32.X R4, R23, UR9, R4, P3 ;  /* 0x0000000917047c25 */ /* 0x000fd000098e0404 */
.L_x_221:
[----:B------:R-:W-:Y:S01]  /*9270*/  ISETP.NE.AND P1, PT, R2, 0x1, PT ;  /* 0x000000010200780c */ /* 0x000fe20003f25270 */
[----:B------:R-:W-:Y:S01]  /*9280*/  ULDC UR4, c[0x0][0x8f0] ;  /* 0x00023c0000047ab9 */ /* 0x000fe20000000800 */
[----:B------:R-:W-:Y:S01]  /*9290*/  LOP3.LUT R19, R19, UR16, RZ, 0xc0, !PT ;  /* 0x0000001013137c12 */ /* 0x000fe2000f8ec0ff */
[----:B------:R-:W-:Y:S01]  /*92a0*/  ULDC UR5, c[0x0][0x8b8] ;  /* 0x00022e0000057ab9 */ /* 0x000fe20000000800 */
[----:B------:R-:W-:Y:S01]  /*92b0*/  SHF.R.U64 R4, R4, UR4, R5 ;  /* 0x0000000404047c19 */ /* 0x000fe20008001205 */
[----:B------:R-:W-:Y:S01]  /*92c0*/  ULDC UR4, c[0x0][0x8e0] ;  /* 0x0002380000047ab9 */ /* 0x000fe20000000800 */
[----:B--2---:R-:W-:Y:S01]  /*92d0*/  IADD3 R21, -R21, RZ, RZ ;  /* 0x000000ff15157210 */ /* 0x004fe20007ffe1ff */
[----:B------:R-:W-:Y:S02]  /*92e0*/  IMAD.MOV.U32 R5, RZ, RZ, 0x1 ;  /* 0x00000001ff057424 */ /* 0x000fe400078e00ff */
[----:B------:R-:W-:Y:S02]  /*92f0*/  IMAD.MOV R6, RZ, RZ, -R4 ;  /* 0x000000ffff067224 */ /* 0x000fe400078e0a04 */
[----:B------:R-:W-:Y:S01]  /*9300*/  IMAD R19, R4, UR17, R19 ;  /* 0x0000001104137c24 */ /* 0x000fe2000f8e0213 */
[----:B------:R-:W-:Y:S01]  /*9310*/  LOP3.LUT R4, R9, UR15, RZ, 0xc0, !PT ;  /* 0x0000000f09047c12 */ /* 0x000fe2000f8ec0ff */
[----:B-1----:R-:W-:-:S02]  /*9320*/  @P1 IMAD R14, R20, R21, R13 ;  /* 0x00000015140e1224 */ /* 0x002fc400078e020d */
[----:B------:R-:W-:Y:S01]  /*9330*/  IMAD R15, R6, UR4, R15 ;  /* 0x00000004060f7c24 */ /* 0x000fe2000f8e020f */
[----:B------:R-:W-:Y:S01]  /*9340*/  ULDC UR4, c[0x0][0x8a8] ;  /* 0x00022a0000047ab9 */ /* 0x000fe20000000800 */
[----:B------:R-:W-:Y:S01]  /*9350*/  IMAD R14, R19, UR5, R14 ;  /* 0x00000005130e7c24 */ /* 0x000fe2000f8e020e */
[----:B------:R-:W-:Y:S01]  /*9360*/  MOV R6, R8 ;  /* 0x0000000800067202 */ /* 0x000fe20000000f00 */
[--C-:B------:R-:W-:Y:S01]  /*9370*/  IMAD R15, R15, UR4, R4.reuse ;  /* 0x000000040f0f7c24 */ /* 0x100fe2000f8e0204 */
[----:B------:R-:W-:-:S04]  /*9380*/  PRMT R4, R5, 0x7610, R4 ;  /* 0x0000761005047816 */ /* 0x000fc80000000004 */
[----:B------:R-:W-:Y:S02]  /*9390*/  SEL R7, R15, R14, !P1 ;  /* 0x0000000e0f077207 */ /* 0x000fe40004800000 */
[----:B------:R-:W-:-:S07]  /*93a0*/  SEL R13, R14, R15, !P1 ;  /* 0x0000000f0e0d7207 */ /* 0x000fce0004800000 */
.L_x_219:
[----:B------:R-:W-:Y:S05]  /*93b0*/  BSYNC B1 ;  /* 0x0000000000017941 */ /* 0x000fea0003800000 */
.L_x_218:
[----:B------:R-:W-:-:S13]  /*93c0*/  LOP3.LUT P1, RZ, R4, 0xff, RZ, 0xc0, !PT ;  /* 0x000000ff04ff7812 */ /* 0x000fda000782c0ff */
[----:B------:R-:W-:Y:S05]  /*93d0*/  @P1 BRA `(.L_x_222) ;  /* 0xfffffff400401947 */ /* 0x000fea000383ffff */
[----:B------:R-:W-:Y:S05]  /*93e0*/  BSYNC B0 ;  /* 0x0000000000007941 */ /* 0x000fea0003800000 */
.L_x_210:
[----:B------:R-:W-:-:S03]  /*93f0*/  UMOV UR4, 0xffffffff ;  /* 0xffffffff00047882 */ /* 0x000fc60000000000 */
[----:B------:R-:W-:Y:S05]  /*9400*/  BRA.DIV UR4, `(.L_x_223) ;  /* 0x0000000a043c7947 */ /* 0x000fea000b800000 */
[----:B------:R-:W-:-:S13]  /*9410*/  ELECT P6, URZ, PT ;  /* 0x00000000003f782f */ /* 0x000fda00038c0000 */
.L_x_245:
[----:B------:R-:W-:Y:S05]  /*9420*/  @!P6 BRA `(.L_x_11) ;  /* 0x000000040034e947 */ /* 0x000fea0003800000 */
[----:B------:R-:W-:-:S04]  /*9430*/  LOP3.LUT R22, R22, 0x2, RZ, 0xfc, !PT ;  /* 0x0000000216167812 */ /* 0x000fc800078efcff */
[----:B------:R-:W-:-:S13]  /*9440*/  ISETP.NE.AND P0, PT, R22, 0x3, PT ;  /* 0x000000031600780c */ /* 0x000fda0003f05270 */
[----:B------:R-:W-:Y:S05]  /*9450*/  @!P0 BRA `(.L_x_224) ;  /* 0x0000000000048947 */ /* 0x000fea0003800000 */
[----:B------:R-:W-:Y:S01]  /*9460*/  BPT.TRAP 0x1 ;  /* 0x000000040000795c */ /* 0x000fe20000300000 */
.L_x_224:
[----:B------:R-:W1:Y:S01]  /*9470*/  S2R R5, SR_CgaCtaId ;  /* 0x0000000000057919 */ /* 0x000e620000008800 */
[----:B------:R-:W-:Y:S02]  /*9480*/  MOV R2, 0x400 ;  /* 0x0000040000027802 */ /* 0x000fe40000000f00 */
[----:B------:R-:W-:Y:S02]  /*9490*/  SHF.L.U32 R4, R3, 0x1f, RZ ;  /* 0x0000001f03047819 */ /* 0x000fe400000006ff */
[----:B-1----:R-:W-:-:S05]  /*94a0*/  LEA R5, R5, R2, 0x18 ;  /* 0x0000000205057211 */ /* 0x002fca00078ec0ff */
[----:B------:R-:W-:-:S04]  /*94b0*/  VIADD R5, R5, 0x40 ;  /* 0x0000004005057836 */ /* 0x000fc80000000000 */
[C---:B------:R-:W-:Y:S01]  /*94c0*/  IMAD R7, R0.reuse, 0x8, R5 ;  /* 0x0000000800077824 */ /* 0x040fe200078e0205 */
[----:B------:R-:W-:-:S03]  /*94d0*/  IADD3 R0, R0, 0x1, RZ ;  /* 0x0000000100007810 */ /* 0x000fc60007ffe0ff */
[----:B------:R-:W1:Y:S01]  /*94e0*/  SYNCS.PHASECHK.TRANS64.TRYWAIT P0, [R7+URZ], R4 ;  /* 0x00000004070075a7 */ /* 0x000e62000800017f */
[----:B------:R-:W-:-:S04]  /*94f0*/  ISETP.NE.AND P1, PT, R0, 0x8, PT ;  /* 0x000000080000780c */ /* 0x000fc80003f25270 */
[----:B------:R-:W-:Y:S02]  /*9500*/  SEL R2, RZ, 0x1, P1 ;  /* 0x00000001ff027807 */ /* 0x000fe40000800000 */
[----:B------:R-:W-:Y:S02]  /*9510*/  SEL R0, R0, RZ, P1 ;  /* 0x000000ff00007207 */ /* 0x000fe40000800000 */
[----:B------:R-:W-:-:S03]  /*9520*/  LOP3.LUT R9, R3, R2, RZ, 0x3c, !PT ;  /* 0x0000000203097212 */ /* 0x000fc600078e3cff */
[----:B------:R-:W-:Y:S01]  /*9530*/  IMAD R6, R0, 0x8, R5 ;  /* 0x0000000800067824 */ /* 0x000fe200078e0205 */
[----:B------:R-:W-:Y:S01]  /*9540*/  SHF.L.U32 R3, R9, 0x1f, RZ ;  /* 0x0000001f09037819 */ /* 0x000fe200000006ff */
[----:B-1----:R-:W-:Y:S06]  /*9550*/  @!P0 BRA `(.L_x_225) ;  /* 0x0000000800088947 */ /* 0x002fec0003800000 */
.L_x_246:
[----:B------:R-:W2:Y:S01]  /*9560*/  SYNCS.PHASECHK.TRANS64.TRYWAIT P0, [R6+URZ], R3 ;  /* 0x00000003060075a7 */ /* 0x000ea2000800017f */
[----:B------:R-:W-:-:S05]  /*9570*/  VIADD R0, R0, 0x1 ;  /* 0x0000000100007836 */ /* 0x000fca0000000000 */
[----:B------:R-:W-:-:S04]  /*9580*/  ISETP.NE.AND P1, PT, R0, 0x8, PT ;  /* 0x000000080000780c */ /* 0x000fc80003f25270 */
[----:B------:R-:W-:Y:S02]  /*9590*/  SEL R2, RZ, 0x1, P1 ;  /* 0x00000001ff027807 */ /* 0x000fe40000800000 */
[----:B------:R-:W-:Y:S02]  /*95a0*/  SEL R0, R0, RZ, P1 ;  /* 0x000000ff00007207 */ /* 0x000fe40000800000 */
[----:B------:R-:W-:Y:S02]  /*95b0*/  LOP3.LUT R9, R9, R2, RZ, 0x3c, !PT ;  /* 0x0000000209097212 */ /* 0x000fe400078e3cff */
[----:B-1----:R-:W-:Y:S02]  /*95c0*/  LEA R7, R0, R5, 0x3 ;  /* 0x0000000500077211 */ /* 0x002fe400078e18ff */
[----:B------:R-:W-:Y:S01]  /*95d0*/  SHF.L.U32 R4, R9, 0x1f, RZ ;  /* 0x0000001f09047819 */ /* 0x000fe200000006ff */
[----:B--2---:R-:W-:Y:S06]  /*95e0*/  @!P0 BRA `(.L_x_226) ;  /* 0x0000000400f88947 */ /* 0x004fec0003800000 */
.L_x_247:
[----:B------:R-:W2:Y:S01]  /*95f0*/  SYNCS.PHASECHK.TRANS64.TRYWAIT P0, [R7+URZ], R4 ;  /* 0x00000004070075a7 */ /* 0x000ea2000800017f */
[----:B------:R-:W-:-:S05]  /*9600*/  VIADD R0, R0, 0x1 ;  /* 0x0000000100007836 */ /* 0x000fca0000000000 */
[----:B------:R-:W-:-:S04]  /*9610*/  ISETP.NE.AND P1, PT, R0, 0x8, PT ;  /* 0x000000080000780c */ /* 0x000fc80003f25270 */
[----:B------:R-:W-:Y:S02]  /*9620*/  SEL R2, RZ, 0x1, P1 ;  /* 0x00000001ff027807 */ /* 0x000fe40000800000 */
[----:B------:R-:W-:Y:S02]  /*9630*/  SEL R0, R0, RZ, P1 ;  /* 0x000000ff00007207 */ /* 0x000fe40000800000 */
[----:B------:R-:W-:-:S03]  /*9640*/  LOP3.LUT R9, R9, R2, RZ, 0x3c, !PT ;  /* 0x0000000209097212 */ /* 0x000fc600078e3cff */
[----:B-1----:R-:W-:Y:S01]  /*9650*/  IMAD R6, R0, 0x8, R5 ;  /* 0x0000000800067824 */ /* 0x002fe200078e0205 */
[----:B------:R-:W-:Y:S01]  /*9660*/  SHF.L.U32 R3, R9, 0x1f, RZ ;  /* 0x0000001f09037819 */ /* 0x000fe200000006ff */
[----:B--2---:R-:W-:Y:S06]  /*9670*/  @!P0 BRA `(.L_x_227) ;  /* 0x0000000400e88947 */ /* 0x004fec0003800000 */
.L_x_248:
[----:B------:R-:W2:Y:S01]  /*9680*/  SYNCS.PHASECHK.TRANS64.TRYWAIT P0, [R6+URZ], R3 ;  /* 0x00000003060075a7 */ /* 0x000ea2000800017f */
[----:B------:R-:W-:-:S04]  /*9690*/  IADD3 R0, R0, 0x1, RZ ;  /* 0x0000000100007810 */ /* 0x000fc80007ffe0ff */
[----:B------:R-:W-:-:S04]  /*96a0*/  ISETP.NE.AND P1, PT, R0, 0x8, PT ;  /* 0x000000080000780c */ /* 0x000fc80003f25270 */
[----:B------:R-:W-:Y:S02]  /*96b0*/  SEL R2, RZ, 0x1, P1 ;  /* 0x00000001ff027807 */ /* 0x000fe40000800000 */
[----:B------:R-:W-:Y:S02]  /*96c0*/  SEL R0, R0, RZ, P1 ;  /* 0x000000ff00007207 */ /* 0x000fe40000800000 */
[----:B------:R-:W-:-:S03]  /*96d0*/  LOP3.LUT R9, R9, R2, RZ, 0x3c, !PT ;  /* 0x0000000209097212 */ /* 0x000fc600078e3cff */
[----:B-1----:R-:W-:Y:S01]  /*96e0*/  IMAD R7, R0, 0x8, R5 ;  /* 0x0000000800077824 */ /* 0x002fe200078e0205 */
[----:B------:R-:W-:Y:S01]  /*96f0*/  SHF.L.U32 R4, R9, 0x1f, RZ ;  /* 0x0000001f09047819 */ /* 0x000fe200000006ff */
[----:B--2---:R-:W-:Y:S06]  /*9700*/  @!P0 BRA `(.L_x_228) ;  /* 0x0000000400d88947 */ /* 0x004fec0003800000 */
.L_x_249:
        /* <DEDUP_REMOVED lines=9> */
.L_x_250:
        /* <DEDUP_REMOVED lines=9> */
.L_x_251:
[----:B------:R-:W2:Y:S01]  /*9830*/  SYNCS.PHASECHK.TRANS64.TRYWAIT P0, [R7+URZ], R4 ;  /* 0x00000004070075a7 */ /* 0x000ea2000800017f */
[----:B------:R-:W-:-:S04]  /*9840*/  IADD3 R0, R0, 0x1, RZ ;  /* 0x0000000100007810 */ /* 0x000fc80007ffe0ff */
[----:B------:R-:W-:-:S04]  /*9850*/  ISETP.NE.AND P1, PT, R0, 0x8, PT ;  /* 0x000000080000780c */ /* 0x000fc80003f25270 */
[----:B------:R-:W-:Y:S02]  /*9860*/  SEL R2, RZ, 0x1, P1 ;  /* 0x00000001ff027807 */ /* 0x000fe40000800000 */
[----:B------:R-:W-:Y:S02]  /*9870*/  SEL R0, R0, RZ, P1 ;  /* 0x000000ff00007207 */ /* 0x000fe40000800000 */
[----:B------:R-:W-:Y:S01]  /*9880*/  LOP3.LUT R2, R9, R2, RZ, 0x3c, !PT ;  /* 0x0000000209027212 */ /* 0x000fe200078e3cff */
[----:B--2---:R-:W-:Y:S06]  /*9890*/  @!P0 BRA `(.L_x_231) ;  /* 0x0000000400b08947 */ /* 0x004fec0003800000 */
.L_x_252:
[----:B------:R-:W-:Y:S01]  /*98a0*/  IMAD R5, R0, 0x8, R5 ;  /* 0x0000000800057824 */ /* 0x000fe200078e0205 */
[----:B------:R-:W-:-:S07]  /*98b0*/  SHF.L.U32 R0, R2, 0x1f, RZ ;  /* 0x0000001f02007819 */ /* 0x000fce00000006ff */
.L_x_232:
[----:B---3--:R3:W4:Y:S02]  /*98c0*/  SYNCS.PHASECHK.TRANS64.TRYWAIT P0, [R5+URZ], R0 ;  /* 0x00000000050075a7 */ /* 0x008724000800017f */
[----:B----4-:R-:W-:Y:S05]  /*98d0*/  @!P0 NANOSLEEP.SYNCS 0x989680 ;  /* 0x009896800000895d */ /* 0x010fea0003900000 */
[----:B------:R-:W4:Y:S02]  /*98e0*/  @!P0 SYNCS.PHASECHK.TRANS64 P0, [R5+URZ], R0 ;  /* 0x00000000050085a7 */ /* 0x000f24000800007f */
[----:B----4-:R-:W-:Y:S05]  /*98f0*/  @!P0 BRA `(.L_x_232) ;  /* 0xfffffffc00f08947 */ /* 0x010fea000383ffff */
.L_x_11:
[----:B------:R-:W-:Y:S05]  /*9900*/  BSYNC B6 ;  /* 0x0000000000067941 */ /* 0x000fea0003800000 */
.L_x_9:
[----:B------:R-:W-:Y:S05]  /*9910*/  EXIT ;  /* 0x000000000000794d */ /* 0x000fea0003800000 */
.L_x_24:
[----:B----4-:R4:W1:Y:S02]  /*9920*/  SYNCS.PHASECHK.TRANS64.TRYWAIT P1, [R3+URZ], R0 ;  /* 0x00000000030075a7 */ /* 0x010864000802017f */
[----:B-1----:R-:W-:Y:S05]  /*9930*/  @!P1 NANOSLEEP.SYNCS 0x989680 ;  /* 0x009896800000995d */ /* 0x002fea0003900000 */
[----:B------:R-:W1:Y:S02]  /*9940*/  @!P1 SYNCS.PHASECHK.TRANS64 P1, [R3+URZ], R0 ;  /* 0x00000000030095a7 */ /* 0x000e64000802007f */
[----:B-1----:R-:W-:Y:S05]  /*9950*/  @!P1 BRA `(.L_x_24) ;  /* 0xfffffffc00f09947 */ /* 0x002fea000383ffff */
[----:B------:R-:W-:Y:S05]  /*9960*/  BRA `(.L_x_23) ;  /* 0xffffff7c008c7947 */ /* 0x000fea000383ffff */
.L_x_29:
[----:B---3--:R-:W-:-:S04]  /*9970*/  IMAD.U32 R4, RZ, RZ, UR4 ;  /* 0x00000004ff047e24 */ /* 0x008fc8000f8e00ff */
[----:B------:R3:W4:Y:S03]  /*9980*/  SYNCS.PHASECHK.TRANS64.TRYWAIT P1, [R4+URZ], R3 ;  /* 0x00000003040075a7 */ /* 0x000726000802017f */
[----:B----4-:R-:W-:Y:S05]  /*9990*/  @!P1 NANOSLEEP.SYNCS 0x989680 ;  /* 0x009896800000995d */ /* 0x010fea0003900000 */
[----:B------:R-:W4:Y:S02]  /*99a0*/  @!P1 SYNCS.PHASECHK.TRANS64 P1, [R4+URZ], R3 ;  /* 0x00000003040095a7 */ /* 0x000f24000802007f */
[----:B----4-:R-:W-:Y:S05]  /*99b0*/  @!P1 BRA `(.L_x_29) ;  /* 0xfffffffc00ec9947 */ /* 0x010fea000383ffff */
[----:B------:R-:W-:Y:S05]  /*99c0*/  BRA `(.L_x_28) ;  /* 0xffffff8000607947 */ /* 0x000fea000383ffff */
.L_x_50:
[----:B---3--:R3:W4:Y:S02]  /*99d0*/  SYNCS.PHASECHK.TRANS64.TRYWAIT P2, [R3+URZ+0x80], R0 ;  /* 0x00008000030075a7 */ /* 0x008724000804017f */
[----:B----4-:R-:W-:Y:S05]  /*99e0*/  @!P2 NANOSLEEP.SYNCS 0x989680 ;  /* 0x009896800000a95d */ /* 0x010fea0003900000 */
[----:B------:R-:W4:Y:S02]  /*99f0*/  @!P2 SYNCS.PHASECHK.TRANS64 P2, [R3+URZ+0x80], R0 ;  /* 0x000080000300a5a7 */ /* 0x000f24000804007f */
[----:B----4-:R-:W-:Y:S05]  /*9a00*/  @!P2 BRA `(.L_x_50) ;  /* 0xfffffffc00f0a947 */ /* 0x010fea000383ffff */
[----:B------:R-:W-:Y:S05]  /*9a10*/  BRA `(.L_x_233) ;  /* 0xffffff8c00287947 */ /* 0x000fea000383ffff */
.L_x_112:
[----:B--2---:R2:W3:Y:S02]  /*9a20*/  SYNCS.PHASECHK.TRANS64.TRYWAIT P2, [R3+URZ+0x80], R4 ;  /* 0x00008004030075a7 */ /* 0x0044e4000804017f */
[----:B---3--:R-:W-:Y:S05]  /*9a30*/  @!P2 NANOSLEEP.SYNCS 0x989680 ;  /* 0x009896800000a95d */ /* 0x008fea0003900000 */
[----:B------:R-:W3:Y:S02]  /*9a40*/  @!P2 SYNCS.PHASECHK.TRANS64 P2, [R3+URZ+0x80], R4 ;  /* 0x000080040300a5a7 */ /* 0x000ee4000804007f */
[----:B---3--:R-:W-:Y:S05]  /*9a50*/  @!P2 BRA `(.L_x_112) ;  /* 0xfffffffc00f0a947 */ /* 0x008fea000383ffff */
[----:B------:R-:W-:Y:S05]  /*9a60*/  BRA `(.L_x_234) ;  /* 0xffffffac008c7947 */ /* 0x000fea000383ffff */
.L_x_180:
[----:B-1----:R-:W-:-:S04]  /*9a70*/  MOV R3, UR4 ;  /* 0x0000000400037c02 */ /* 0x002fc80008000f00 */
[----:B------:R1:W2:Y:S03]  /*9a80*/  SYNCS.PHASECHK.TRANS64.TRYWAIT P0, [R3+URZ+0xb8], R0 ;  /* 0x0000b800030075a7 */ /* 0x0002a6000800017f */
[----:B--2---:R-:W-:Y:S05]  /*9a90*/  @!P0 NANOSLEEP.SYNCS 0x989680 ;  /* 0x009896800000895d */ /* 0x004fea0003900000 */
[----:B------:R-:W2:Y:S02]  /*9aa0*/  @!P0 SYNCS.PHASECHK.TRANS64 P0, [R3+URZ+0xb8], R0 ;  /* 0x0000b800030085a7 */ /* 0x000ea4000800007f */
[----:B--2---:R-:W-:Y:S05]  /*9ab0*/  @!P0 BRA `(.L_x_180) ;  /* 0xfffffffc00ec8947 */ /* 0x004fea000383ffff */
[----:B------:R-:W-:Y:S05]  /*9ac0*/  BRA `(.L_x_179) ;  /* 0xffffffd800f07947 */ /* 0x000fea000383ffff */
.L_x_189:
[----:B-1----:R-:W-:-:S04]  /*9ad0*/  IMAD.U32 R5, RZ, RZ, UR5 ;  /* 0x00000005ff057e24 */ /* 0x002fc8000f8e00ff */
[----:B------:R1:W2:Y:S03]  /*9ae0*/  SYNCS.PHASECHK.TRANS64.TRYWAIT P1, [R5+URZ+0x98], R4 ;  /* 0x00009804050075a7 */ /* 0x0002a6000802017f */
[----:B--2---:R-:W-:Y:S05]  /*9af0*/  @!P1 NANOSLEEP.SYNCS 0x989680 ;  /* 0x009896800000995d */ /* 0x004fea0003900000 */
[----:B------:R-:W2:Y:S02]  /*9b00*/  @!P1 SYNCS.PHASECHK.TRANS64 P1, [R5+URZ+0x98], R4 ;  /* 0x00009804050095a7 */ /* 0x000ea4000802007f */
[----:B--2---:R-:W-:Y:S05]  /*9b10*/  @!P1 BRA `(.L_x_189) ;  /* 0xfffffffc00ec9947 */ /* 0x004fea000383ffff */
[----:B------:R-:W-:Y:S05]  /*9b20*/  BRA `(.L_x_235) ;  /* 0xffffffdc00e87947 */ /* 0x000fea000383ffff */
.L_x_195:
[----:B-1----:R-:W-:-:S04]  /*9b30*/  IMAD.U32 R5, RZ, RZ, UR4 ;  /* 0x00000004ff057e24 */ /* 0x002fc8000f8e00ff */
[----:B------:R1:W2:Y:S03]  /*9b40*/  SYNCS.PHASECHK.TRANS64.TRYWAIT P1, [R5+URZ+0x98], R4 ;  /* 0x00009804050075a7 */ /* 0x0002a6000802017f */
[----:B--2---:R-:W-:Y:S05]  /*9b50*/  @!P1 NANOSLEEP.SYNCS 0x989680 ;  /* 0x009896800000995d */ /* 0x004fea0003900000 */
[----:B------:R-:W2:Y:S02]  /*9b60*/  @!P1 SYNCS.PHASECHK.TRANS64 P1, [R5+URZ+0x98], R4 ;  /* 0x00009804050095a7 */ /* 0x000ea4000802007f */
[----:B--2---:R-:W-:Y:S05]  /*9b70*/  @!P1 BRA `(.L_x_195) ;  /* 0xfffffffc00ec9947 */ /* 0x004fea000383ffff */
[----:B------:R-:W-:Y:S05]  /*9b80*/  BRA `(.L_x_236) ;  /* 0xffffffe000507947 */ /* 0x000fea000383ffff */
.L_x_205:
[----:B--2---:R2:W3:Y:S02]  /*9b90*/  SYNCS.PHASECHK.TRANS64.TRYWAIT P0, [R3+URZ+0x98], R0 ;  /* 0x00009800030075a7 */ /* 0x0044e4000800017f */
[----:B---3--:R-:W-:Y:S05]  /*9ba0*/  @!P0 NANOSLEEP.SYNCS 0x989680 ;  /* 0x009896800000895d */ /* 0x008fea0003900000 */
[----:B------:R-:W3:Y:S02]  /*9bb0*/  @!P0 SYNCS.PHASECHK.TRANS64 P0, [R3+URZ+0x98], R0 ;  /* 0x00009800030085a7 */ /* 0x000ee4000800007f */
[----:B---3--:R-:W-:Y:S05]  /*9bc0*/  @!P0 BRA `(.L_x_205) ;  /* 0xfffffffc00f08947 */ /* 0x008fea000383ffff */
[----:B------:R-:W-:Y:S05]  /*9bd0*/  BRA `(.L_x_237) ;  /* 0xffffffe800687947 */ /* 0x000fea000383ffff */
.L_x_207:
[----:B-1----:R1:W2:Y:S02]  /*9be0*/  SYNCS.PHASECHK.TRANS64.TRYWAIT P0, [R5+URZ+0x98], R0 ;  /* 0x00009800050075a7 */ /* 0x0022a4000800017f */
[----:B--2---:R-:W-:Y:S05]  /*9bf0*/  @!P0 NANOSLEEP.SYNCS 0x989680 ;  /* 0x009896800000895d */ /* 0x004fea0003900000 */
[----:B------:R-:W2:Y:S02]  /*9c00*/  @!P0 SYNCS.PHASECHK.TRANS64 P0, [R5+URZ+0x98], R0 ;  /* 0x00009800050085a7 */ /* 0x000ea4000800007f */
[----:B--2---:R-:W-:Y:S05]  /*9c10*/  @!P0 BRA `(.L_x_207) ;  /* 0xfffffffc00f08947 */ /* 0x004fea000383ffff */
[----:B------:R-:W-:Y:S05]  /*9c20*/  BRA `(.L_x_238) ;  /* 0xffffffe800887947 */ /* 0x000fea000383ffff */
.L_x_211:
[----:B------:R-:W-:Y:S01]  /*9c30*/  BSSY B1, `(.L_x_239) ;  /* 0x0000006000017945 */ /* 0x000fe20003800000 */
[----:B------:R-:W-:-:S07]  /*9c40*/  MOV R15, 0xffffffff ;  /* 0xffffffff000f7802 */ /* 0x000fce0000000f00 */
[----:B------:R-:W-:Y:S05]  /*9c50*/  WARPSYNC.COLLECTIVE R15, `(.L_x_240) ;  /* 0x000000000f0c7348 */ /* 0x000fea0003c00000 */
[----:B------:R-:W-:Y:S02]  /*9c60*/  ELECT P6, UR62, PT ;  /* 0x00000000003e782f */ /* 0x000fe400038c0000 */
[----:B------:R-:W-:Y:S01]  /*9c70*/  MOV R14, UR62 ;  /* 0x0000003e000e7c02 */ /* 0x000fe20008000f00 */
[----:B------:R-:W-:Y:S10]  /*9c80*/  ENDCOLLECTIVE ;  /* 0x000000000000791b */ /* 0x000ff40003800000 */
.L_x_240:
[----:B------:R-:W-:Y:S05]  /*9c90*/  BSYNC B1 ;  /* 0x0000000000017941 */ /* 0x000fea0003800000 */
.L_x_239:
[----:B------:R-:W-:Y:S05]  /*9ca0*/  BRA `(.L_x_241) ;  /* 0xffffffec00187947 */ /* 0x000fea000383ffff */
.L_x_214:
[----:B--2---:R2:W3:Y:S02]  /*9cb0*/  SYNCS.PHASECHK.TRANS64.TRYWAIT P1, [R15+URZ+0x40], R8 ;  /* 0x000040080f0075a7 */ /* 0x0044e4000802017f */
[----:B---3--:R-:W-:Y:S05]  /*9cc0*/  @!P1 NANOSLEEP.SYNCS 0x989680 ;  /* 0x009896800000995d */ /* 0x008fea0003900000 */
[----:B------:R-:W3:Y:S02]  /*9cd0*/  @!P1 SYNCS.PHASECHK.TRANS64 P1, [R15+URZ+0x40], R8 ;  /* 0x000040080f0095a7 */ /* 0x000ee4000802007f */
[----:B---3--:R-:W-:Y:S05]  /*9ce0*/  @!P1 BRA `(.L_x_214) ;  /* 0xfffffffc00f09947 */ /* 0x008fea000383ffff */
[----:B------:R-:W-:Y:S05]  /*9cf0*/  BRA `(.L_x_242) ;  /* 0xffffffec004c7947 */ /* 0x000fea000383ffff */
.L_x_223:
[----:B------:R-:W-:Y:S01]  /*9d00*/  BSSY B0, `(.L_x_243) ;  /* 0x0000006000007945 */ /* 0x000fe20003800000 */
[----:B------:R-:W-:-:S07]  /*9d10*/  IMAD.MOV.U32 R15, RZ, RZ, -0x1 ;  /* 0xffffffffff0f7424 */ /* 0x000fce00078e00ff */
[----:B------:R-:W-:Y:S05]  /*9d20*/  WARPSYNC.COLLECTIVE R15, `(.L_x_244) ;  /* 0x000000000f0c7348 */ /* 0x000fea0003c00000 */
[----:B------:R-:W-:Y:S02]  /*9d30*/  ELECT P6, UR62, PT ;  /* 0x00000000003e782f */ /* 0x000fe400038c0000 */
[----:B------:R-:W-:Y:S01]  /*9d40*/  MOV R14, UR62 ;  /* 0x0000003e000e7c02 */ /* 0x000fe20008000f00 */
[----:B------:R-:W-:Y:S10]  /*9d50*/  ENDCOLLECTIVE ;  /* 0x000000000000791b */ /* 0x000ff40003800000 */
.L_x_244:
[----:B------:R-:W-:Y:S05]  /*9d60*/  BSYNC B0 ;  /* 0x0000000000007941 */ /* 0x000fea0003800000 */
.L_x_243:
[----:B------:R-:W-:Y:S05]  /*9d70*/  BRA `(.L_x_245) ;  /* 0xfffffff400a87947 */ /* 0x000fea000383ffff */
.L_x_225:
[----:B-1----:R1:W2:Y:S02]  /*9d80*/  SYNCS.PHASECHK.TRANS64.TRYWAIT P0, [R7+URZ], R4 ;  /* 0x00000004070075a7 */ /* 0x0022a4000800017f */
[----:B--2---:R-:W-:Y:S05]  /*9d90*/  @!P0 NANOSLEEP.SYNCS 0x989680 ;  /* 0x009896800000895d */ /* 0x004fea0003900000 */
[----:B------:R-:W2:Y:S02]  /*9da0*/  @!P0 SYNCS.PHASECHK.TRANS64 P0, [R7+URZ], R4 ;  /* 0x00000004070085a7 */ /* 0x000ea4000800007f */
[----:B--2---:R-:W-:Y:S05]  /*9db0*/  @!P0 BRA `(.L_x_225) ;  /* 0xfffffffc00f08947 */ /* 0x004fea000383ffff */
[----:B------:R-:W-:Y:S05]  /*9dc0*/  BRA `(.L_x_246) ;  /* 0xfffffff400e47947 */ /* 0x000fea000383ffff */
.L_x_226:
[----:B-1----:R1:W2:Y:S02]  /*9dd0*/  SYNCS.PHASECHK.TRANS64.TRYWAIT P0, [R6+URZ], R3 ;  /* 0x00000003060075a7 */ /* 0x0022a4000800017f */
[----:B--2---:R-:W-:Y:S05]  /*9de0*/  @!P0 NANOSLEEP.SYNCS 0x989680 ;  /* 0x009896800000895d */ /* 0x004fea0003900000 */
[----:B------:R-:W2:Y:S02]  /*9df0*/  @!P0 SYNCS.PHASECHK.TRANS64 P0, [R6+URZ], R3 ;  /* 0x00000003060085a7 */ /* 0x000ea4000800007f */
[----:B--2---:R-:W-:Y:S05]  /*9e00*/  @!P0 BRA `(.L_x_226) ;  /* 0xfffffffc00f08947 */ /* 0x004fea000383ffff */
[----:B------:R-:W-:Y:S05]  /*9e10*/  BRA `(.L_x_247) ;  /* 0xfffffff400f47947 */ /* 0x000fea000383ffff */
.L_x_227:
[----:B-1----:R1:W2:Y:S02]  /*9e20*/  SYNCS.PHASECHK.TRANS64.TRYWAIT P0, [R7+URZ], R4 ;  /* 0x00000004070075a7 */ /* 0x0022a4000800017f */
[----:B--2---:R-:W-:Y:S05]  /*9e30*/  @!P0 NANOSLEEP.SYNCS 0x989680 ;  /* 0x009896800000895d */ /* 0x004fea0003900000 */
[----:B------:R-:W2:Y:S02]  /*9e40*/  @!P0 SYNCS.PHASECHK.TRANS64 P0, [R7+URZ], R4 ;  /* 0x00000004070085a7 */ /* 0x000ea4000800007f */
[----:B--2---:R-:W-:Y:S05]  /*9e50*/  @!P0 BRA `(.L_x_227) ;  /* 0xfffffffc00f08947 */ /* 0x004fea000383ffff */
[----:B------:R-:W-:Y:S05]  /*9e60*/  BRA `(.L_x_248) ;  /* 0xfffffff800047947 */ /* 0x000fea000383ffff */
.L_x_228:
[----:B-1----:R1:W2:Y:S02]  /*9e70*/  SYNCS.PHASECHK.TRANS64.TRYWAIT P0, [R6+URZ], R3 ;  /* 0x00000003060075a7 */ /* 0x0022a4000800017f */
[----:B--2---:R-:W-:Y:S05]  /*9e80*/  @!P0 NANOSLEEP.SYNCS 0x989680 ;  /* 0x009896800000895d */ /* 0x004fea0003900000 */
[----:B------:R-:W2:Y:S02]  /*9e90*/  @!P0 SYNCS.PHASECHK.TRANS64 P0, [R6+URZ], R3 ;  /* 0x00000003060085a7 */ /* 0x000ea4000800007f */
[----:B--2---:R-:W-:Y:S05]  /*9ea0*/  @!P0 BRA `(.L_x_228) ;  /* 0xfffffffc00f08947 */ /* 0x004fea000383ffff */
[----:B------:R-:W-:Y:S05]  /*9eb0*/  BRA `(.L_x_249) ;  /* 0xfffffff800147947 */ /* 0x000fea000383ffff */
.L_x_229:
[----:B-1----:R1:W2:Y:S02]  /*9ec0*/  SYNCS.PHASECHK.TRANS64.TRYWAIT P0, [R7+URZ], R4 ;  /* 0x00000004070075a7 */ /* 0x0022a4000800017f */
[----:B--2---:R-:W-:Y:S05]  /*9ed0*/  @!P0 NANOSLEEP.SYNCS 0x989680 ;  /* 0x009896800000895d */ /* 0x004fea0003900000 */
[----:B------:R-:W2:Y:S02]  /*9ee0*/  @!P0 SYNCS.PHASECHK.TRANS64 P0, [R7+URZ], R4 ;  /* 0x00000004070085a7 */ /* 0x000ea4000800007f */
[----:B--2---:R-:W-:Y:S05]  /*9ef0*/  @!P0 BRA `(.L_x_229) ;  /* 0xfffffffc00f08947 */ /* 0x004fea000383ffff */
[----:B------:R-:W-:Y:S05]  /*9f00*/  BRA `(.L_x_250) ;  /* 0xfffffff800247947 */ /* 0x000fea000383ffff */
.L_x_230:
[----:B-1----:R1:W2:Y:S02]  /*9f10*/  SYNCS.PHASECHK.TRANS64.TRYWAIT P0, [R6+URZ], R3 ;  /* 0x00000003060075a7 */ /* 0x0022a4000800017f */
[----:B--2---:R-:W-:Y:S05]  /*9f20*/  @!P0 NANOSLEEP.SYNCS 0x989680 ;  /* 0x009896800000895d */ /* 0x004fea0003900000 */
[----:B------:R-:W2:Y:S02]  /*9f30*/  @!P0 SYNCS.PHASECHK.TRANS64 P0, [R6+URZ], R3 ;  /* 0x00000003060085a7 */ /* 0x000ea4000800007f */
[----:B--2---:R-:W-:Y:S05]  /*9f40*/  @!P0 BRA `(.L_x_230) ;  /* 0xfffffffc00f08947 */ /* 0x004fea000383ffff */
[----:B------:R-:W-:Y:S05]  /*9f50*/  BRA `(.L_x_251) ;  /* 0xfffffff800347947 */ /* 0x000fea000383ffff */
.L_x_231:
[----:B--2---:R2:W3:Y:S02]  /*9f60*/  SYNCS.PHASECHK.TRANS64.TRYWAIT P0, [R7+URZ], R4 ;  /* 0x00000004070075a7 */ /* 0x0044e4000800017f */
[----:B---3--:R-:W-:Y:S05]  /*9f70*/  @!P0 NANOSLEEP.SYNCS 0x989680 ;  /* 0x009896800000895d */ /* 0x008fea0003900000 */
[----:B------:R-:W3:Y:S02]  /*9f80*/  @!P0 SYNCS.PHASECHK.TRANS64 P0, [R7+URZ], R4 ;  /* 0x00000004070085a7 */ /* 0x000ee4000800007f */
[----:B---3--:R-:W-:Y:S05]  /*9f90*/  @!P0 BRA `(.L_x_231) ;  /* 0xfffffffc00f08947 */ /* 0x008fea000383ffff */
[----:B------:R-:W-:Y:S05]  /*9fa0*/  BRA `(.L_x_252) ;  /* 0xfffffff8003c7947 */ /* 0x000fea000383ffff */
        .weak           $__internal_0_$__cuda_sm20_rcp_rn_f32_slowpath
        .type           $__internal_0_$__cuda_sm20_rcp_rn_f32_slowpath,@function
        .size           $__internal_0_$__cuda_sm20_rcp_rn_f32_slowpath,(.L_x_258 - $__internal_0_$__cuda_sm20_rcp_rn_f32_slowpath)
$__internal_0_$__cuda_sm20_rcp_rn_f32_slowpath:
[----:B------:R-:W-:Y:S01]  /*9fb0*/  IMAD.SHL.U32 R0, R3, 0x2, RZ ;  /* 0x0000000203007824 */ /* 0x000fe200078e00ff */
[----:B------:R-:W-:Y:S04]  /*9fc0*/  BSSY B0, `(.L_x_253) ;  /* 0x0000030000007945 */ /* 0x000fe80003800000 */
[----:B------:R-:W-:-:S04]  /*9fd0*/  SHF.R.U32.HI R76, RZ, 0x18, R0 ;  /* 0x00000018ff4c7819 */ /* 0x000fc80000011600 */
[----:B------:R-:W-:-:S13]  /*9fe0*/  ISETP.NE.U32.AND P2, PT, R76, RZ, PT ;  /* 0x000000ff4c00720c */ /* 0x000fda0003f45070 */
[----:B------:R-:W-:Y:S05]  /*9ff0*/  @P2 BRA `(.L_x_254) ;  /* 0x0000000000282947 */ /* 0x000fea0003800000 */
[----:B------:R-:W-:-:S04]  /*a000*/  SHF.L.U32 R0, R3, 0x1, RZ ;  /* 0x0000000103007819 */ /* 0x000fc800000006ff */
[----:B------:R-:W-:-:S13]  /*a010*/  ISETP.NE.AND P2, PT, R0, RZ, PT ;  /* 0x000000ff0000720c */ /* 0x000fda0003f45270 */
[----:B------:R-:W-:Y:S01]  /*a020*/  @P2 FFMA R31, R3, 1.84467440737095516160e+19, RZ ;  /* 0x5f800000031f2823 */ /* 0x000fe200000000ff */
[----:B------:R-:W-:Y:S08]  /*a030*/  @!P2 MUFU.RCP R30, R3 ;  /* 0x00000003001ea308 */ /* 0x000ff00000001000 */
[----:B------:R-:W1:Y:S02]  /*a040*/  @P2 MUFU.RCP R0, R31 ;  /* 0x0000001f00002308 */ /* 0x000e640000001000 */
[----:B-1----:R-:W-:-:S04]  /*a050*/  @P2 FFMA R63, R31, R0, -1 ;  /* 0xbf8000001f3f2423 */ /* 0x002fc80000000000 */
[----:B------:R-:W-:-:S04]  /*a060*/  @P2 FADD.FTZ R63, -R63, -RZ ;  /* 0x800000ff3f3f2221 */ /* 0x000fc80000010100 */
[----:B------:R-:W-:-:S04]  /*a070*/  @P2 FFMA R0, R0, R63, R0 ;  /* 0x0000003f00002223 */ /* 0x000fc80000000000 */
[----:B------:R-:W-:Y:S01]  /*a080*/  @P2 FFMA R30, R0, 1.84467440737095516160e+19, RZ ;  /* 0x5f800000001e2823 */ /* 0x000fe200000000ff */
[----:B------:R-:W-:Y:S06]  /*a090*/  BRA `(.L_x_255) ;  /* 0x0000000000887947 */ /* 0x000fec0003800000 */
.L_x_254:
[----:B------:R-:W-:-:S05]  /*a0a0*/  VIADD R80, R76, 0xffffff03 ;  /* 0xffffff034c507836 */ /* 0x000fca0000000000 */
[----:B------:R-:W-:-:S13]  /*a0b0*/  ISETP.GT.U32.AND P2, PT, R80, 0x1, PT ;  /* 0x000000015000780c */ /* 0x000fda0003f44070 */
[----:B------:R-:W-:Y:S05]  /*a0c0*/  @P2 BRA `(.L_x_256) ;  /* 0x0000000000782947 */ /* 0x000fea0003800000 */
[----:B------:R-:W-:Y:S01]  /*a0d0*/  LOP3.LUT R0, R3, 0x7fffff, RZ, 0xc0, !PT ;  /* 0x007fffff03007812 */ /* 0x000fe200078ec0ff */
[----:B------:R-:W-:-:S03]  /*a0e0*/  IMAD.MOV.U32 R65, RZ, RZ, 0x3 ;  /* 0x00000003ff417424 */ /* 0x000fc600078e00ff */
[----:B------:R-:W-:Y:S02]  /*a0f0*/  LOP3.LUT R0, R0, 0x3f800000, RZ, 0xfc, !PT ;  /* 0x3f80000000007812 */ /* 0x000fe400078efcff */
[----:B------:R-:W-:Y:S02]  /*a100*/  SHF.L.U32 R65, R65, R80, RZ ;  /* 0x0000005041417219 */ /* 0x000fe400000006ff */
[----:B------:R-:W1:Y:S02]  /*a110*/  MUFU.RCP R31, R0 ;  /* 0x00000000001f7308 */ /* 0x000e640000001000 */
[----:B-1----:R-:W-:-:S04]  /*a120*/  FFMA R30, R0, R31, -1 ;  /* 0xbf800000001e7423 */ /* 0x002fc8000000001f */
[----:B------:R-:W-:-:S04]  /*a130*/  FADD.FTZ R30, -R30, -RZ ;  /* 0x800000ff1e1e7221 */ /* 0x000fc80000010100 */
[CCC-:B------:R-:W-:Y:S01]  /*a140*/  FFMA.RM R63, R31.reuse, R30.reuse, R31.reuse ;  /* 0x0000001e1f3f7223 */ /* 0x1c0fe2000000401f */
[----:B------:R-:W-:-:S04]  /*a150*/  FFMA.RP R64, R31, R30, R31 ;  /* 0x0000001e1f407223 */ /* 0x000fc8000000801f */
[C---:B------:R-:W-:Y:S02]  /*a160*/  LOP3.LUT R30, R63.reuse, 0x7fffff, RZ, 0xc0, !PT ;  /* 0x007fffff3f1e7812 */ /* 0x040fe400078ec0ff */
[----:B------:R-:W-:Y:S02]  /*a170*/  FSETP.NEU.FTZ.AND P2, PT, R63, R64, PT ;  /* 0x000000403f00720b */ /* 0x000fe40003f5d000 */
[----:B------:R-:W-:Y:S02]  /*a180*/  LOP3.LUT R30, R30, 0x800000, RZ, 0xfc, !PT ;  /* 0x008000001e1e7812 */ /* 0x000fe400078efcff */
[----:B------:R-:W-:Y:S02]  /*a190*/  SEL R31, RZ, 0xffffffff, !P2 ;  /* 0xffffffffff1f7807 */ /* 0x000fe40005000000 */
[----:B------:R-:W-:Y:S02]  /*a1a0*/  LOP3.LUT R65, R65, R30, RZ, 0xc0, !PT ;  /* 0x0000001e41417212 */ /* 0x000fe400078ec0ff */
[----:B------:R-:W-:-:S02]  /*a1b0*/  IADD3 R31, -R31, RZ, RZ ;  /* 0x000000ff1f1f7210 */ /* 0x000fc40007ffe1ff */
[-C--:B------:R-:W-:Y:S02]  /*a1c0*/  SHF.R.U32.HI R65, RZ, R80.reuse, R65 ;  /* 0x00000050ff417219 */ /* 0x080fe40000011641 */
[--C-:B------:R-:W-:Y:S01]  /*a1d0*/  LOP3.LUT P3, RZ, R31, R80, R30.reuse, 0xf8, !PT ;  /* 0x000000501fff7212 */ /* 0x100fe2000786f81e */
[----:B------:R-:W-:Y:S01]  /*a1e0*/  VIADD R31, R76, 0xffffff04 ;  /* 0xffffff044c1f7836 */ /* 0x000fe20000000000 */
[C---:B------:R-:W-:Y:S02]  /*a1f0*/  LOP3.LUT P2, RZ, R65.reuse, 0x1, RZ, 0xc0, !PT ;  /* 0x0000000141ff7812 */ /* 0x040fe4000784c0ff */
[----:B------:R-:W-:Y:S02]  /*a200*/  LOP3.LUT P4, RZ, R65, 0x2, RZ, 0xc0, !PT ;  /* 0x0000000241ff7812 */ /* 0x000fe4000788c0ff */
[----:B------:R-:W-:Y:S02]  /*a210*/  SHF.R.U32.HI R30, RZ, R31, R30 ;  /* 0x0000001fff1e7219 */ /* 0x000fe4000001161e */
[----:B------:R-:W-:-:S02]  /*a220*/  PLOP3.LUT P2, PT, P2, P3, P4, 0xe0, 0x0 ;  /* 0x000000000000781c */ /* 0x000fc40001747c40 */
[----:B------:R-:W-:Y:S02]  /*a230*/  LOP3.LUT P3, RZ, R3, 0x7fffff, RZ, 0xc0, !PT ;  /* 0x007fffff03ff7812 */ /* 0x000fe4000786c0ff */
[----:B------:R-:W-:-:S05]  /*a240*/  SEL R0, RZ, 0x1, !P2 ;  /* 0x00000001ff007807 */ /* 0x000fca0005000000 */
[----:B------:R-:W-:-:S05]  /*a250*/  IMAD.MOV R0, RZ, RZ, -R0 ;  /* 0x000000ffff007224 */ /* 0x000fca00078e0a00 */
[----:B------:R-:W-:-:S13]  /*a260*/  ISETP.GE.AND P2, PT, R0, RZ, PT ;  /* 0x000000ff0000720c */ /* 0x000fda0003f46270 */
[----:B------:R-:W-:-:S05]  /*a270*/  @!P2 IADD3 R30, R30, 0x1, RZ ;  /* 0x000000011e1ea810 */ /* 0x000fca0007ffe0ff */
[----:B------:R-:W-:-:S05]  /*a280*/  @!P3 IMAD.SHL.U32 R30, R30, 0x2, RZ ;  /* 0x000000021e1eb824 */ /* 0x000fca00078e00ff */
[----:B------:R-:W-:Y:S01]  /*a290*/  LOP3.LUT R30, R30, 0x80000000, R3, 0xf8, !PT ;  /* 0x800000001e1e7812 */ /* 0x000fe200078ef803 */
[----:B------:R-:W-:Y:S06]  /*a2a0*/  BRA `(.L_x_255) ;  /* 0x0000000000047947 */ /* 0x000fec0003800000 */
.L_x_256:
[----:B------:R1:W2:Y:S02]  /*a2b0*/  MUFU.RCP R30, R3 ;  /* 0x00000003001e7308 */ /* 0x0002a40000001000 */
.L_x_255:
[----:B------:R-:W-:Y:S05]  /*a2c0*/  BSYNC B0 ;  /* 0x0000000000007941 */ /* 0x000fea0003800000 */
.L_x_253:
[----:B--2---:R-:W-:Y:S01]  /*a2d0*/  IMAD.MOV.U32 R0, RZ, RZ, R30 ;  /* 0x000000ffff007224 */ /* 0x004fe200078e001e */
[----:B------:R-:W-:Y:S01]  /*a2e0*/  MOV R30, R66 ;  /* 0x00000042001e7202 */ /* 0x000fe20000000f00 */
[----:B------:R-:W-:-:S04]  /*a2f0*/  IMAD.MOV.U32 R31, RZ, RZ, 0x0 ;  /* 0x00000000ff1f7424 */ /* 0x000fc800078e00ff */
[----:B-1----:R-:W-:Y:S05]  /*a300*/  RET.REL.NODEC R30 `(_ZN7cutlass13device_kernelINS_4gemm6kernel13GemmUniversalIN4cute5tupleIJiiiiEEENS1_10collective13CollectiveMmaINS1_34MainloopSm90TmaGmmaWarpSpecializedILi8ENS5_IJNS4_1CILi1EEESB_SB_EEENS1_35KernelTmaWarpSpecializedCooperativeEEENS5_IJNSA_ILi128EEENSA_ILi64EEESG_EEENS_10bfloat16_tENS5_IJlSB_lEEESI_SJ_NS4_8TiledMMAINS4_8MMA_AtomIJNS4_4SM904GMMA27MMA_64x64x16_F32BF16BF16_SSILNSN_5MajorE0ELSP_0ELNSN_7ScaleInE1ELSQ_1EEEEEENS4_6LayoutINS5_IJNSA_ILi2EEESB_SB_EEENS5_IJSB_NSA_ILi0EEESW_EEEEENS5_IJNS4_10UnderscoreESZ_SZ_EEEEENS4_13SM90_TMA_LOADENS4_14ComposedLayoutINS4_7SwizzleILi3ELi4ELi3EEENS4_18smem_ptr_flag_bitsILi16EEENST_INS5_IJNSA_ILi8EEESG_EEENS5_IJSG_SB_EEEEEEEvNS4_8identityES12_S1C_vS1D_EENS_8epilogue10collective18CollectiveEpilogueINS1F_22Sm90TmaWarpSpecializedILi3ELi2ELi16ELb1ELb0EEEJSH_NS5_IJSF_NSA_ILi32EEEEEESI_SJ_SI_SJ_NS1F_6fusion15FusionCallbacksIS1J_NS1M_13LinCombEltActINS1F_6thread7SigmoidESI_fSI_fLNS_15FloatRoundStyleE2EEESH_S1L_JEEES12_NS13_INS14_ILi2ELi4ELi3EEES17_NST_INS5_IJS18_S1K_EEENS5_IJS1K_SB_EEEEEEENS4_17SM75_U32x4_LDSM_NENS4_14SM90_TMA_STOREES1Y_NS4_17SM90_U32x4_STSM_NENS4_9Copy_AtomIJS21_NS_6half_tEEEEvEEEvvEEEEvNT_6ParamsE) ;  /* 0xffffff5c1e3c7950 */ /* 0x002fea0003c3ffff */
.L_x_257:
[----:B------:R-:W-:-:S00]  /*a310*/  BRA `(.L_x_257) ;  /* 0xfffffffc00fc7947 */ /* 0x000fc0000383ffff */
[----:B------:R-:W-:-:S00]  /*a320*/  NOP ;  /* 0x0000000000007918 */ /* 0x000fc00000000000 */
        /* <DEDUP_REMOVED lines=13> */
.L_x_258:


//--------------------- .nv.global.init           --------------------------
	.section	.nv.global.init,"aw",@progbits
.nv.global.init:
	.type		$str$22,@object
	.size		$str$22,($str$26 - $str$22)
$str$22:
        /*0000*/ 	.byte	0x6b, 0x5f, 0x74, 0x69, 0x6c, 0x65, 0x5f, 0x63, 0x6f, 0x75, 0x6e, 0x74, 0x20, 0x3e, 0x3d, 0x20
        /*0010*/ 	.byte	0x31, 0x00
	.type		$str$26,@object
	.size		$str$26,($str$27 - $str$26)
$str$26:
        /*0012*/ 	.byte	0x28, 0x61, 0x64, 0x64, 0x72, 0x65, 0x73, 0x73, 0x20, 0x26, 0x20, 0x6d, 0x61, 0x73, 0x6b, 0x29
        /*0022*/ 	.byte	0x20, 0x3d, 0x3d, 0x20, 0x30, 0x00
	.type		$str$27,@object
	.size		$str$27,($str$23 - $str$27)
$str$27:
        /*0028*/ 	.byte	0x2f, 0x74, 0x6d, 0x70, 0x2f, 0x63, 0x75, 0x74, 0x6c, 0x61, 0x73, 0x73, 0x5f, 0x73, 0x77, 0x65
        /*0038*/ 	.byte	0x65, 0x70, 0x5f, 0x73, 0x72, 0x63, 0x2f, 0x69, 0x6e, 0x63, 0x6c, 0x75, 0x64, 0x65, 0x2f, 0x63
        /*0048*/ 	.byte	0x75, 0x74, 0x65, 0x2f, 0x70, 0x6f, 0x69, 0x6e, 0x74, 0x65, 0x72, 0x5f, 0x66, 0x6c, 0x61, 0x67
        /*0058*/ 	.byte	0x67, 0x65, 0x64, 0x2e, 0x68, 0x70, 0x70, 0x00
	.type		$str$23,@object
	.size		$str$23,(__unnamed_2 - $str$23)
$str$23:
        /*0060*/ 	.byte	0x2f, 0x74, 0x6d, 0x70, 0x2f, 0x63, 0x75, 0x74, 0x6c, 0x61, 0x73, 0x73, 0x5f, 0x73, 0x77, 0x65
        /*0070*/ 	.byte	0x65, 0x70, 0x5f, 0x73, 0x72, 0x63, 0x2f, 0x69, 0x6e, 0x63, 0x6c, 0x75, 0x64, 0x65, 0x2f, 0x63
        /*0080*/ 	.byte	0x75, 0x74, 0x6c, 0x61, 0x73, 0x73, 0x2f, 0x67, 0x65, 0x6d, 0x6d, 0x2f, 0x63, 0x6f, 0x6c, 0x6c
        /*0090*/ 	.byte	0x65, 0x63, 0x74, 0x69, 0x76, 0x65, 0x2f, 0x73, 0x6d, 0x39, 0x30, 0x5f, 0x6d, 0x6d, 0x61, 0x5f
        /*00a0*/ 	.byte	0x74, 0x6d, 0x61, 0x5f, 0x67, 0x6d, 0x6d, 0x61, 0x5f, 0x73, 0x73, 0x5f, 0x77, 0x61, 0x72, 0x70
        /*00b0*/ 	.byte	0x73, 0x70, 0x65, 0x63, 0x69, 0x61, 0x6c, 0x69, 0x7a, 0x65, 0x64, 0x2e, 0x68, 0x70, 0x70, 0x00
	.type		__unnamed_2,@object
	.size		__unnamed_2,(__unnamed_1 - __unnamed_2)
__unnamed_2:
        /*00c0*/ 	.byte	0x61, 0x75, 0x74, 0x6f, 0x20, 0x63, 0x75, 0x74, 0x65, 0x3a, 0x3a, 0x61, 0x73, 0x5f, 0x70, 0x6f
        /* <DEDUP_REMOVED lines=27> */
        /*0280*/ 	.byte	0x3c, 0x34, 0x30, 0x39, 0x36, 0x3e, 0x3e, 0x3e, 0x3e, 0x3e, 0x5d, 0x00
	.type		__unnamed_1,@object
	.size		__unnamed_1,(.L_0 - __unnamed_1)
__unnamed_1:
        /* <DEDUP_REMOVED lines=181> */
        /*0ddc*/ 	.byte	0x5d, 0x00
.L_0:


//--------------------- .nv.shared._ZN7cutlass13device_kernelINS_4gemm6kernel13GemmUniversalIN4cute5tupleIJiiiiEEENS1_10collective13CollectiveMmaINS1_34MainloopSm90TmaGmmaWarpSpecializedILi8ENS5_IJNS4_1CILi1EEESB_SB_EEENS1_35KernelTmaWarpSpecializedCooperativeEEENS5_IJNSA_ILi128EEENSA_ILi64EEESG_EEENS_10bfloat16_tENS5_IJlSB_lEEESI_SJ_NS4_8TiledMMAINS4_8MMA_AtomIJNS4_4SM904GMMA27MMA_64x64x16_F32BF16BF16_SSILNSN_5MajorE0ELSP_0ELNSN_7ScaleInE1ELSQ_1EEEEEENS4_6LayoutINS5_IJNSA_ILi2EEESB_SB_EEENS5_IJSB_NSA_ILi0EEESW_EEEEENS5_IJNS4_10UnderscoreESZ_SZ_EEEEENS4_13SM90_TMA_LOADENS4_14ComposedLayoutINS4_7SwizzleILi3ELi4ELi3EEENS4_18smem_ptr_flag_bitsILi16EEENST_INS5_IJNSA_ILi8EEESG_EEENS5_IJSG_SB_EEEEEEEvNS4_8identityES12_S1C_vS1D_EENS_8epilogue10collective18CollectiveEpilogueINS1F_22Sm90TmaWarpSpecializedILi3ELi2ELi16ELb1ELb0EEEJSH_NS5_IJSF_NSA_ILi32EEEEEESI_SJ_SI_SJ_NS1F_6fusion15FusionCallbacksIS1J_NS1M_13LinCombEltActINS1F_6thread7SigmoidESI_fSI_fLNS_15FloatRoundStyleE2EEESH_S1L_JEEES12_NS13_INS14_ILi2ELi4ELi3EEES17_NST_INS5_IJS18_S1K_EEENS5_IJS1K_SB_EEEEEEENS4_17SM75_U32x4_LDSM_NENS4_14SM90_TMA_STOREES1Y_NS4_17SM90_U32x4_STSM_NENS4_9Copy_AtomIJS21_NS_6half_tEEEEvEEEvvEEEEvNT_6ParamsE --------------------------
	.section	.nv.shared._ZN7cutlass13device_kernelINS_4gemm6kernel13GemmUniversalIN4cute5tupleIJiiiiEEENS1_10collective13CollectiveMmaINS1_34MainloopSm90TmaGmmaWarpSpecializedILi8ENS5_IJNS4_1CILi1EEESB_SB_EEENS1_35KernelTmaWarpSpecializedCooperativeEEENS5_IJNSA_ILi128EEENSA_ILi64EEESG_EEENS_10bfloat16_tENS5_IJlSB_lEEESI_SJ_NS4_8TiledMMAINS4_8MMA_AtomIJNS4_4SM904GMMA27MMA_64x64x16_F32BF16BF16_SSILNSN_5MajorE0ELSP_0ELNSN_7ScaleInE1ELSQ_1EEEEEENS4_6LayoutINS5_IJNSA_ILi2EEESB_SB_EEENS5_IJSB_NSA_ILi0EEESW_EEEEENS5_IJNS4_10UnderscoreESZ_SZ_EEEEENS4_13SM90_TMA_LOADENS4_14ComposedLayoutINS4_7SwizzleILi3ELi4ELi3EEENS4_18smem_ptr_flag_bitsILi16EEENST_INS5_IJNSA_ILi8EEESG_EEENS5_IJSG_SB_EEEEEEEvNS4_8identityES12_S1C_vS1D_EENS_8epilogue10collective18CollectiveEpilogueINS1F_22Sm90TmaWarpSpecializedILi3ELi2ELi16ELb1ELb0EEEJSH_NS5_IJSF_NSA_ILi32EEEEEESI_SJ_SI_SJ_NS1F_6fusion15FusionCallbacksIS1J_NS1M_13LinCombEltActINS1F_6thread7SigmoidESI_fSI_fLNS_15FloatRoundStyleE2EEESH_S1L_JEEES12_NS13_INS14_ILi2ELi4ELi3EEES17_NST_INS5_IJS18_S1K_EEENS5_IJS1K_SB_EEEEEEENS4_17SM75_U32x4_LDSM_NENS4_14SM90_TMA_STOREES1Y_NS4_17SM90_U32x4_STSM_NENS4_9Copy_AtomIJS21_NS_6half_tEEEEvEEEvvEEEEvNT_6ParamsE,"aw",@nobits
	.sectionflags	@""
	.align	16
	.zero		1024


//--------------------- .nv.shared.reserved.0     --------------------------
	.section	.nv.shared.reserved.0,"aw",@nobits
	.weak		__nv_reservedSMEM_offset_0_alias
	.size		__nv_reservedSMEM_offset_0_alias, 0, 0
	.other		__nv_reservedSMEM_offset_0_alias,@"STO_CUDA_RESERVED_SHARED STV_DEFAULT"
__nv_reservedSMEM_offset_0_alias:
	.zero		0


//--------------------- .nv.global                --------------------------
	.section	.nv.global,"aw",@nobits
.nv.global:
	.type		_ZN39_INTERNAL_e142a32d_4_k_cu_adca6f39_33694cute1_E,@object
	.size		_ZN39_INTERNAL_e142a32d_4_k_cu_adca6f39_33694cute1_E,(_ZN39_INTERNAL_e142a32d_4_k_cu_adca6f39_33694cuda3std3__45__cpo6cbeginE - _ZN39_INTERNAL_e142a32d_4_k_cu_adca6f39_33694cute1_E)
_ZN39_INTERNAL_e142a32d_4_k_cu_adca6f39_33694cute1_E:
	.zero		1
	.type		_ZN39_INTERNAL_e142a32d_4_k_cu_adca6f39_33694cuda3std3__45__cpo6cbeginE,@object
	.size		_ZN39_INTERNAL_e142a32d_4_k_cu_adca6f39_33694cuda3std3__45__cpo6cbeginE,(_ZN39_INTERNAL_e142a32d_4_k_cu_adca6f39_33694cuda3std3__48in_placeE - _ZN39_INTERNAL_e142a32d_4_k_cu_adca6f39_33694cuda3std3__45__cpo6cbeginE)
_ZN39_INTERNAL_e142a32d_4_k_cu_adca6f39_33694cuda3std3__45__cpo6cbeginE:
	.zero		1
	.type		_ZN39_INTERNAL_e142a32d_4_k_cu_adca6f39_33694cuda3std3__48in_placeE,@object
	.size		_ZN39_INTERNAL_e142a32d_4_k_cu_adca6f39_33694cuda3std3__48in_placeE,(_ZN39_INTERNAL_e142a32d_4_k_cu_adca6f39_33694cuda3std6ranges3__45__cpo9iter_moveE - _ZN39_INTERNAL_e142a32d_4_k_cu_adca6f39_33694cuda3std3__48in_placeE)
_ZN39_INTERNAL_e142a32d_4_k_cu_adca6f39_33694cuda3std3__48in_placeE:
	.zero		1
	.type		_ZN39_INTERNAL_e142a32d_4_k_cu_adca6f39_33694cuda3std6ranges3__45__cpo9iter_moveE,@object
	.size		_ZN39_INTERNAL_e142a32d_4_k_cu_adca6f39_33694cuda3std6ranges3__45__cpo9iter_moveE,(_ZN39_INTERNAL_e142a32d_4_k_cu_adca6f39_33694cuda3std3__45__cpo5beginE - _ZN39_INTERNAL_e142a32d_4_k_cu_adca6f39_33694cuda3std6ranges3__45__cpo9iter_moveE)
_ZN39_INTERNAL_e142a32d_4_k_cu_adca6f39_33694cuda3std6ranges3__45__cpo9iter_moveE:
	.zero		1
	.type		_ZN39_INTERNAL_e142a32d_4_k_cu_adca6f39_33694cuda3std3__45__cpo5beginE,@object
	.size		_ZN39_INTERNAL_e142a32d_4_k_cu_adca6f39_33694cuda3std3__45__cpo5beginE,(_ZN39_INTERNAL_e142a32d_4_k_cu_adca6f39_33694cuda3std3__441_GLOBAL__N__e142a32d_4_k_cu_adca6f39_33696ignoreE - _ZN39_INTERNAL_e142a32d_4_k_cu_adca6f39_33694cuda3std3__45__cpo5beginE)
_ZN39_INTERNAL_e142a32d_4_k_cu_adca6f39_33694cuda3std3__45__cpo5beginE:
	.zero		1
	.type		_ZN39_INTERNAL_e142a32d_4_k_cu_adca6f39_33694cuda3std3__441_GLOBAL__N__e142a32d_4_k_cu_adca6f39_33696ignoreE,@object
	.size		_ZN39_INTERNAL_e142a32d_4_k_cu_adca6f39_33694cuda3std3__441_GLOBAL__N__e142a32d_4_k_cu_adca6f39_33696ignoreE,(_ZN39_INTERNAL_e142a32d_4_k_cu_adca6f39_33694cute7productE - _ZN39_INTERNAL_e142a32d_4_k_cu_adca6f39_33694cuda3std3__441_GLOBAL__N__e142a32d_4_k_cu_adca6f39_33696ignoreE)
_ZN39_INTERNAL_e142a32d_4_k_cu_adca6f39_33694cuda3std3__441_GLOBAL__N__e142a32d_4_k_cu_adca6f39_33696ignoreE:
	.zero		1
	.type		_ZN39_INTERNAL_e142a32d_4_k_cu_adca6f39_33694cute7productE,@object
	.size		_ZN39_INTERNAL_e142a32d_4_k_cu_adca6f39_33694cute7productE,(_ZN39_INTERNAL_e142a32d_4_k_cu_adca6f39_33694cuda3std3__45__cpo3endE - _ZN39_INTERNAL_e142a32d_4_k_cu_adca6f39_33694cute7productE)
_ZN39_INTERNAL_e142a32d_4_k_cu_adca6f39_33694cute7productE:
	.zero		1
	.type		_ZN39_INTERNAL_e142a32d_4_k_cu_adca6f39_33694cuda3std3__45__cpo3endE,@object
	.size		_ZN39_INTERNAL_e142a32d_4_k_cu_adca6f39_33694cuda3std3__45__cpo3endE,(_ZN39_INTERNAL_e142a32d_4_k_cu_adca6f39_33694cuda3std3__419piecewise_constructE - _ZN39_INTERNAL_e142a32d_4_k_cu_adca6f39_33694cuda3std3__45__cpo3endE)
_ZN39_INTERNAL_e142a32d_4_k_cu_adca6f39_33694cuda3std3__45__cpo3endE:
	.zero		1
	.type		_ZN39_INTERNAL_e142a32d_4_k_cu_adca6f39_33694cuda3std3__419piecewise_constructE,@object
	.size		_ZN39_INTERNAL_e142a32d_4_k_cu_adca6f39_33694cuda3std3__419piecewise_constructE,(_ZN39_INTERNAL_e142a32d_4_k_cu_adca6f39_33694cuda3std3__45__cpo4cendE - _ZN39_INTERNAL_e142a32d_4_k_cu_adca6f39_33694cuda3std3__419piecewise_constructE)
_ZN39_INTERNAL_e142a32d_4_k_cu_adca6f39_33694cuda3std3__419piecewise_constructE:
	.zero		1
	.type		_ZN39_INTERNAL_e142a32d_4_k_cu_adca6f39_33694cuda3std3__45__cpo4cendE,@object
	.size		_ZN39_INTERNAL_e142a32d_4_k_cu_adca6f39_33694cuda3std3__45__cpo4cendE,(_ZN39_INTERNAL_e142a32d_4_k_cu_adca6f39_33694cuda3std6ranges3__45__cpo4swapE - _ZN39_INTERNAL_e142a32d_4_k_cu_adca6f39_33694cuda3std3__45__cpo4cendE)
_ZN39_INTERNAL_e142a32d_4_k_cu_adca6f39_33694cuda3std3__45__cpo4cendE:
	.zero		1
	.type		_ZN39_INTERNAL_e142a32d_4_k_cu_adca6f39_33694cuda3std6ranges3__45__cpo4swapE,@object
	.size		_ZN39_INTERNAL_e142a32d_4_k_cu_adca6f39_33694cuda3std6ranges3__45__cpo4swapE,(.L_9 - _ZN39_INTERNAL_e142a32d_4_k_cu_adca6f39_33694cuda3std6ranges3__45__cpo4swapE)
_ZN39_INTERNAL_e142a32d_4_k_cu_adca6f39_33694cuda3std6ranges3__45__cpo4swapE:
	.zero		1
.L_9:


//--------------------- .nv.constant0._ZN7cutlass13device_kernelINS_4gemm6kernel13GemmUniversalIN4cute5tupleIJiiiiEEENS1_10collective13CollectiveMmaINS1_34MainloopSm90TmaGmmaWarpSpecializedILi8ENS5_IJNS4_1CILi1EEESB_SB_EEENS1_35KernelTmaWarpSpecializedCooperativeEEENS5_IJNSA_ILi128EEENSA_ILi64EEESG_EEENS_10bfloat16_tENS5_IJlSB_lEEESI_SJ_NS4_8TiledMMAINS4_8MMA_AtomIJNS4_4SM904GMMA27MMA_64x64x16_F32BF16BF16_SSILNSN_5MajorE0ELSP_0ELNSN_7ScaleInE1ELSQ_1EEEEEENS4_6LayoutINS5_IJNSA_ILi2EEESB_SB_EEENS5_IJSB_NSA_ILi0EEESW_EEEEENS5_IJNS4_10UnderscoreESZ_SZ_EEEEENS4_13SM90_TMA_LOADENS4_14ComposedLayoutINS4_7SwizzleILi3ELi4ELi3EEENS4_18smem_ptr_flag_bitsILi16EEENST_INS5_IJNSA_ILi8EEESG_EEENS5_IJSG_SB_EEEEEEEvNS4_8identityES12_S1C_vS1D_EENS_8epilogue10collective18CollectiveEpilogueINS1F_22Sm90TmaWarpSpecializedILi3ELi2ELi16ELb1ELb0EEEJSH_NS5_IJSF_NSA_ILi32EEEEEESI_SJ_SI_SJ_NS1F_6fusion15FusionCallbacksIS1J_NS1M_13LinCombEltActINS1F_6thread7SigmoidESI_fSI_fLNS_15FloatRoundStyleE2EEESH_S1L_JEEES12_NS13_INS14_ILi2ELi4ELi3EEES17_NST_INS5_IJS18_S1K_EEENS5_IJS1K_SB_EEEEEEENS4_17SM75_U32x4_LDSM_NENS4_14SM90_TMA_STOREES1Y_NS4_17SM90_U32x4_STSM_NENS4_9Copy_AtomIJS21_NS_6half_tEEEEvEEEvvEEEEvNT_6ParamsE --------------------------
	.section	.nv.constant0._ZN7cutlass13device_kernelINS_4gemm6kernel13GemmUniversalIN4cute5tupleIJiiiiEEENS1_10collective13CollectiveMmaINS1_34MainloopSm90TmaGmmaWarpSpecializedILi8ENS5_IJNS4_1CILi1EEESB_SB_EEENS1_35KernelTmaWarpSpecializedCooperativeEEENS5_IJNSA_ILi128EEENSA_ILi64EEESG_EEENS_10bfloat16_tENS5_IJlSB_lEEESI_SJ_NS4_8TiledMMAINS4_8MMA_AtomIJNS4_4SM904GMMA27MMA_64x64x16_F32BF16BF16_SSILNSN_5MajorE0ELSP_0ELNSN_7ScaleInE1ELSQ_1EEEEEENS4_6LayoutINS5_IJNSA_ILi2EEESB_SB_EEENS5_IJSB_NSA_ILi0EEESW_EEEEENS5_IJNS4_10UnderscoreESZ_SZ_EEEEENS4_13SM90_TMA_LOADENS4_14ComposedLayoutINS4_7SwizzleILi3ELi4ELi3EEENS4_18smem_ptr_flag_bitsILi16EEENST_INS5_IJNSA_ILi8EEESG_EEENS5_IJSG_SB_EEEEEEEvNS4_8identityES12_S1C_vS1D_EENS_8epilogue10collective18CollectiveEpilogueINS1F_22Sm90TmaWarpSpecializedILi3ELi2ELi16ELb1ELb0EEEJSH_NS5_IJSF_NSA_ILi32EEEEEESI_SJ_SI_SJ_NS1F_6fusion15FusionCallbacksIS1J_NS1M_13LinCombEltActINS1F_6thread7SigmoidESI_fSI_fLNS_15FloatRoundStyleE2EEESH_S1L_JEEES12_NS13_INS14_ILi2ELi4ELi3EEES17_NST_INS5_IJS18_S1K_EEENS5_IJS1K_SB_EEEEEEENS4_17SM75_U32x4_LDSM_NENS4_14SM90_TMA_STOREES1Y_NS4_17SM90_U32x4_STSM_NENS4_9Copy_AtomIJS21_NS_6half_tEEEEvEEEvvEEEEvNT_6ParamsE,"a",@progbits
	.sectionflags	@""
	.align	4
.nv.constant0._ZN7cutlass13device_kernelINS_4gemm6kernel13GemmUniversalIN4cute5tupleIJiiiiEEENS1_10collective13CollectiveMmaINS1_34MainloopSm90TmaGmmaWarpSpecializedILi8ENS5_IJNS4_1CILi1EEESB_SB_EEENS1_35KernelTmaWarpSpecializedCooperativeEEENS5_IJNSA_ILi128EEENSA_ILi64EEESG_EEENS_10bfloat16_tENS5_IJlSB_lEEESI_SJ_NS4_8TiledMMAINS4_8MMA_AtomIJNS4_4SM904GMMA27MMA_64x64x16_F32BF16BF16_SSILNSN_5MajorE0ELSP_0ELNSN_7ScaleInE1ELSQ_1EEEEEENS4_6LayoutINS5_IJNSA_ILi2EEESB_SB_EEENS5_IJSB_NSA_ILi0EEESW_EEEEENS5_IJNS4_10UnderscoreESZ_SZ_EEEEENS4_13SM90_TMA_LOADENS4_14ComposedLayoutINS4_7SwizzleILi3ELi4ELi3EEENS4_18smem_ptr_flag_bitsILi16EEENST_INS5_IJNSA_ILi8EEESG_EEENS5_IJSG_SB_EEEEEEEvNS4_8identityES12_S1C_vS1D_EENS_8epilogue10collective18CollectiveEpilogueINS1F_22Sm90TmaWarpSpecializedILi3ELi2ELi16ELb1ELb0EEEJSH_NS5_IJSF_NSA_ILi32EEEEEESI_SJ_SI_SJ_NS1F_6fusion15FusionCallbacksIS1J_NS1M_13LinCombEltActINS1F_6thread7SigmoidESI_fSI_fLNS_15FloatRoundStyleE2EEESH_S1L_JEEES12_NS13_INS14_ILi2ELi4ELi3EEES17_NST_INS5_IJS18_S1K_EEENS5_IJS1K_SB_EEEEEEENS4_17SM75_U32x4_LDSM_NENS4_14SM90_TMA_STOREES1Y_NS4_17SM90_U32x4_STSM_NENS4_9Copy_AtomIJS21_NS_6half_tEEEEvEEEvvEEEEvNT_6ParamsE:
	.zero		2432


//--------------------- SYMBOLS --------------------------

	.type		.nv.reservedSmem.offset0,@object
	.size		.nv.reservedSmem.offset0,0x4
	.type		__assertfail,@function
